//
// Generated by NVIDIA NVVM Compiler
//
// Compiler Build ID: CL-36424714
// Cuda compilation tools, release 13.0, V13.0.88
// Based on NVVM 20.0.0
//

.version 9.0
.target sm_100
.address_size 64

	// .globl	_Z14GPU_radix_sortPfS_ii
// _ZZ10merge_listPfS_iiiE10list_index has been demoted
// _ZZ10merge_listPfS_iiiE10record_val has been demoted
// _ZZ10merge_listPfS_iiiE10record_tid has been demoted
// _ZZ9ScanBlockPjE8warp_sum has been demoted
// _ZZ22Intra_Block_radix_sortPfS_iE5sData has been demoted
// _ZZ22Intra_Block_radix_sortPfS_iE8tempData has been demoted
// _ZZ22Intra_Block_radix_sortPfS_iE11FalseBuffer has been demoted
// _ZZ22Intra_Block_radix_sortPfS_iE17PrefixFalseBuffer has been demoted
// _ZZ22Intra_Block_radix_sortPfS_iE8Position has been demoted

.visible .entry _Z14GPU_radix_sortPfS_ii(
	.param .u64 .ptr .align 1 _Z14GPU_radix_sortPfS_ii_param_0,
	.param .u64 .ptr .align 1 _Z14GPU_radix_sortPfS_ii_param_1,
	.param .u32 _Z14GPU_radix_sortPfS_ii_param_2,
	.param .u32 _Z14GPU_radix_sortPfS_ii_param_3
)
{
	.reg .pred 	%p<26>;
	.reg .b32 	%r<102>;
	.reg .b32 	%f<14>;
	.reg .b64 	%rd<39>;
	// demoted variable
	.shared .align 4 .b8 _ZZ10merge_listPfS_iiiE10list_index[1024];
	// demoted variable
	.shared .align 4 .b8 _ZZ10merge_listPfS_iiiE10record_val[1024];
	// demoted variable
	.shared .align 4 .b8 _ZZ10merge_listPfS_iiiE10record_tid[1024];
	ld.param.u64 	%rd8, [_Z14GPU_radix_sortPfS_ii_param_0];
	ld.param.u64 	%rd9, [_Z14GPU_radix_sortPfS_ii_param_1];
	ld.param.u32 	%r45, [_Z14GPU_radix_sortPfS_ii_param_2];
	ld.param.u32 	%r46, [_Z14GPU_radix_sortPfS_ii_param_3];
	cvta.to.global.u64 	%rd1, %rd8;
	cvta.to.global.u64 	%rd2, %rd9;
	mov.u32 	%r47, %ctaid.x;
	mov.u32 	%r48, %ntid.x;
	mov.u32 	%r49, %tid.x;
	mad.lo.s32 	%r101, %r47, %r48, %r49;
	setp.ge.s32 	%p1, %r101, %r46;
	@%p1 bra 	$L__BB0_3;
	mov.u32 	%r86, %r101;
$L__BB0_2:
	mul.wide.s32 	%rd10, %r86, 4;
	add.s64 	%rd11, %rd1, %rd10;
	ld.global.u32 	%r50, [%rd11];
	not.b32 	%r51, %r50;
	or.b32  	%r52, %r50, -2147483648;
	setp.lt.s32 	%p2, %r50, 0;
	selp.b32 	%r53, %r51, %r52, %p2;
	st.global.u32 	[%rd11], %r53;
	add.s32 	%r86, %r86, %r45;
	setp.lt.s32 	%p3, %r86, %r46;
	@%p3 bra 	$L__BB0_2;
$L__BB0_3:
	bar.sync 	0;
	shl.b32 	%r4, %r45, 2;
	mov.b32 	%r87, 0;
	mul.wide.s32 	%rd5, %r45, 4;
$L__BB0_4:
	setp.ge.s32 	%p4, %r101, %r46;
	mov.b32 	%r88, 0;
	mov.u32 	%r89, %r88;
	@%p4 bra 	$L__BB0_8;
	mov.b32 	%r57, 1;
	shl.b32 	%r6, %r57, %r87;
	mov.b32 	%r89, 0;
	mov.u32 	%r90, %r101;
	mov.u32 	%r88, %r89;
$L__BB0_6:
	mul.wide.s32 	%rd12, %r90, 4;
	add.s64 	%rd13, %rd1, %rd12;
	ld.global.u32 	%r17, [%rd13];
	and.b32  	%r58, %r17, %r6;
	setp.eq.s32 	%p5, %r58, 0;
	@%p5 bra 	$L__BB0_22;
	mad.lo.s32 	%r59, %r89, %r45, %r101;
	mul.wide.s32 	%rd14, %r59, 4;
	add.s64 	%rd15, %rd2, %rd14;
	st.global.u32 	[%rd15], %r17;
	add.s32 	%r89, %r89, 1;
	bra.uni 	$L__BB0_23;
$L__BB0_8:
	setp.lt.s32 	%p7, %r89, 1;
	@%p7 bra 	$L__BB0_16;
	mul.lo.s32 	%r9, %r88, %r45;
	and.b32  	%r10, %r89, 3;
	setp.lt.u32 	%p8, %r89, 4;
	mov.b32 	%r98, 0;
	@%p8 bra 	$L__BB0_12;
	and.b32  	%r98, %r89, 2147483644;
	neg.s32 	%r97, %r98;
	add.s32 	%r96, %r101, %r9;
	mov.u32 	%r95, %r101;
$L__BB0_11:
	mul.wide.s32 	%rd18, %r95, 4;
	add.s64 	%rd19, %rd2, %rd18;
	ld.global.f32 	%f1, [%rd19];
	mul.wide.s32 	%rd20, %r96, 4;
	add.s64 	%rd21, %rd1, %rd20;
	st.global.f32 	[%rd21], %f1;
	add.s64 	%rd23, %rd19, %rd5;
	ld.global.f32 	%f2, [%rd23];
	add.s64 	%rd24, %rd21, %rd5;
	st.global.f32 	[%rd24], %f2;
	add.s64 	%rd25, %rd23, %rd5;
	ld.global.f32 	%f3, [%rd25];
	add.s64 	%rd26, %rd24, %rd5;
	st.global.f32 	[%rd26], %f3;
	add.s64 	%rd27, %rd25, %rd5;
	ld.global.f32 	%f4, [%rd27];
	add.s64 	%rd28, %rd26, %rd5;
	st.global.f32 	[%rd28], %f4;
	add.s32 	%r97, %r97, 4;
	add.s32 	%r96, %r96, %r4;
	add.s32 	%r95, %r95, %r4;
	setp.ne.s32 	%p9, %r97, 0;
	@%p9 bra 	$L__BB0_11;
$L__BB0_12:
	setp.eq.s32 	%p10, %r10, 0;
	@%p10 bra 	$L__BB0_16;
	mad.lo.s32 	%r62, %r98, %r45, %r101;
	mul.wide.s32 	%rd29, %r62, 4;
	add.s64 	%rd3, %rd2, %rd29;
	ld.global.f32 	%f5, [%rd3];
	add.s32 	%r63, %r62, %r9;
	mul.wide.s32 	%rd30, %r63, 4;
	add.s64 	%rd4, %rd1, %rd30;
	st.global.f32 	[%rd4], %f5;
	setp.eq.s32 	%p11, %r10, 1;
	@%p11 bra 	$L__BB0_16;
	add.s64 	%rd6, %rd3, %rd5;
	ld.global.f32 	%f6, [%rd6];
	add.s64 	%rd7, %rd4, %rd5;
	st.global.f32 	[%rd7], %f6;
	setp.eq.s32 	%p12, %r10, 2;
	@%p12 bra 	$L__BB0_16;
	add.s64 	%rd31, %rd6, %rd5;
	ld.global.f32 	%f7, [%rd31];
	add.s64 	%rd32, %rd7, %rd5;
	st.global.f32 	[%rd32], %f7;
$L__BB0_16:
	add.s32 	%r87, %r87, 1;
	setp.ne.s32 	%p13, %r87, 32;
	@%p13 bra 	$L__BB0_4;
	bar.sync 	0;
	shl.b32 	%r64, %r101, 2;
	mov.u32 	%r65, _ZZ10merge_listPfS_iiiE10list_index;
	add.s32 	%r31, %r65, %r64;
	mov.b32 	%r66, 0;
	st.shared.u32 	[%r31], %r66;
	mov.u32 	%r67, _ZZ10merge_listPfS_iiiE10record_val;
	add.s32 	%r32, %r67, %r64;
	st.shared.u32 	[%r32], %r66;
	mov.u32 	%r68, _ZZ10merge_listPfS_iiiE10record_tid;
	add.s32 	%r33, %r68, %r64;
	st.shared.u32 	[%r33], %r101;
	bar.sync 	0;
	setp.lt.s32 	%p14, %r46, 1;
	@%p14 bra 	$L__BB0_35;
	cvt.rn.f32.s32 	%f8, %r45;
	cvt.rn.f32.s32 	%f9, %r46;
	div.rn.f32 	%f10, %f9, %f8;
	cvt.rpi.f32.f32 	%f11, %f10;
	cvt.rzi.s32.f32 	%r34, %f11;
	mov.b32 	%r99, 0;
$L__BB0_19:
	st.shared.u32 	[%r33], %r101;
	ld.shared.u32 	%r36, [%r31];
	setp.ge.s32 	%p15, %r36, %r34;
	@%p15 bra 	$L__BB0_25;
	mad.lo.s32 	%r37, %r36, %r45, %r101;
	setp.ge.s32 	%p16, %r37, %r46;
	@%p16 bra 	$L__BB0_24;
	mul.wide.s32 	%rd33, %r37, 4;
	add.s64 	%rd34, %rd1, %rd33;
	ld.global.f32 	%f12, [%rd34];
	st.shared.f32 	[%r32], %f12;
	bra.uni 	$L__BB0_26;
$L__BB0_22:
	mad.lo.s32 	%r60, %r88, %r45, %r101;
	mul.wide.s32 	%rd16, %r60, 4;
	add.s64 	%rd17, %rd1, %rd16;
	st.global.u32 	[%rd17], %r17;
	add.s32 	%r88, %r88, 1;
$L__BB0_23:
	add.s32 	%r90, %r90, %r45;
	setp.lt.s32 	%p6, %r90, %r46;
	@%p6 bra 	$L__BB0_6;
	bra.uni 	$L__BB0_8;
$L__BB0_24:
	mov.b32 	%r71, -1;
	st.shared.u32 	[%r32], %r71;
	bra.uni 	$L__BB0_26;
$L__BB0_25:
	mov.b32 	%r70, -1;
	st.shared.u32 	[%r32], %r70;
$L__BB0_26:
	setp.lt.u32 	%p17, %r45, 2;
	bar.sync 	0;
	@%p17 bra 	$L__BB0_32;
	mov.u32 	%r100, %r45;
$L__BB0_28:
	shr.s32 	%r100, %r100, 1;
	setp.ge.s32 	%p18, %r101, %r100;
	@%p18 bra 	$L__BB0_31;
	shl.b32 	%r40, %r100, 2;
	add.s32 	%r72, %r32, %r40;
	ld.shared.u32 	%r41, [%r72];
	ld.shared.u32 	%r73, [%r32];
	setp.ge.u32 	%p19, %r41, %r73;
	@%p19 bra 	$L__BB0_31;
	st.shared.u32 	[%r32], %r41;
	add.s32 	%r74, %r33, %r40;
	ld.shared.u32 	%r75, [%r74];
	st.shared.u32 	[%r33], %r75;
$L__BB0_31:
	bar.sync 	0;
	setp.gt.u32 	%p20, %r100, 1;
	@%p20 bra 	$L__BB0_28;
$L__BB0_32:
	setp.ne.s32 	%p21, %r101, 0;
	@%p21 bra 	$L__BB0_34;
	ld.shared.u32 	%r76, [_ZZ10merge_listPfS_iiiE10record_tid];
	shl.b32 	%r77, %r76, 2;
	add.s32 	%r79, %r65, %r77;
	ld.shared.u32 	%r80, [%r79];
	add.s32 	%r81, %r80, 1;
	st.shared.u32 	[%r79], %r81;
	ld.shared.f32 	%f13, [_ZZ10merge_listPfS_iiiE10record_val];
	mul.wide.u32 	%rd35, %r99, 4;
	add.s64 	%rd36, %rd2, %rd35;
	st.global.f32 	[%rd36], %f13;
$L__BB0_34:
	bar.sync 	0;
	add.s32 	%r99, %r99, 1;
	setp.ne.s32 	%p22, %r99, %r46;
	@%p22 bra 	$L__BB0_19;
$L__BB0_35:
	setp.ge.s32 	%p23, %r101, %r46;
	bar.sync 	0;
	@%p23 bra 	$L__BB0_37;
$L__BB0_36:
	mul.wide.s32 	%rd37, %r101, 4;
	add.s64 	%rd38, %rd2, %rd37;
	ld.global.u32 	%r82, [%rd38];
	and.b32  	%r83, %r82, 2147483647;
	not.b32 	%r84, %r82;
	setp.lt.s32 	%p24, %r82, 0;
	selp.b32 	%r85, %r83, %r84, %p24;
	st.global.u32 	[%rd38], %r85;
	add.s32 	%r101, %r101, %r45;
	setp.lt.s32 	%p25, %r101, %r46;
	@%p25 bra 	$L__BB0_36;
$L__BB0_37:
	bar.sync 	0;
	ret;

}
	// .globl	_Z15Data_PreprocessPfi
.visible .entry _Z15Data_PreprocessPfi(
	.param .u64 .ptr .align 1 _Z15Data_PreprocessPfi_param_0,
	.param .u32 _Z15Data_PreprocessPfi_param_1
)
{
	.reg .pred 	%p<3>;
	.reg .b32 	%r<10>;
	.reg .b64 	%rd<5>;

	ld.param.u64 	%rd1, [_Z15Data_PreprocessPfi_param_0];
	ld.param.u32 	%r2, [_Z15Data_PreprocessPfi_param_1];
	mov.u32 	%r3, %ntid.x;
	mov.u32 	%r4, %ctaid.x;
	mov.u32 	%r5, %tid.x;
	mad.lo.s32 	%r1, %r3, %r4, %r5;
	setp.ge.s32 	%p1, %r1, %r2;
	@%p1 bra 	$L__BB1_2;
	cvta.to.global.u64 	%rd2, %rd1;
	mul.wide.s32 	%rd3, %r1, 4;
	add.s64 	%rd4, %rd2, %rd3;
	ld.global.u32 	%r6, [%rd4];
	not.b32 	%r7, %r6;
	or.b32  	%r8, %r6, -2147483648;
	setp.lt.s32 	%p2, %r6, 0;
	selp.b32 	%r9, %r7, %r8, %p2;
	st.global.u32 	[%rd4], %r9;
$L__BB1_2:
	ret;

}
	// .globl	_Z16Data_PostprocessPfi
.visible .entry _Z16Data_PostprocessPfi(
	.param .u64 .ptr .align 1 _Z16Data_PostprocessPfi_param_0,
	.param .u32 _Z16Data_PostprocessPfi_param_1
)
{
	.reg .pred 	%p<3>;
	.reg .b32 	%r<10>;
	.reg .b64 	%rd<5>;

	ld.param.u64 	%rd1, [_Z16Data_PostprocessPfi_param_0];
	ld.param.u32 	%r2, [_Z16Data_PostprocessPfi_param_1];
	mov.u32 	%r3, %ntid.x;
	mov.u32 	%r4, %ctaid.x;
	mov.u32 	%r5, %tid.x;
	mad.lo.s32 	%r1, %r3, %r4, %r5;
	setp.ge.s32 	%p1, %r1, %r2;
	@%p1 bra 	$L__BB2_2;
	cvta.to.global.u64 	%rd2, %rd1;
	mul.wide.s32 	%rd3, %r1, 4;
	add.s64 	%rd4, %rd2, %rd3;
	ld.global.u32 	%r6, [%rd4];
	and.b32  	%r7, %r6, 2147483647;
	not.b32 	%r8, %r6;
	setp.lt.s32 	%p2, %r6, 0;
	selp.b32 	%r9, %r7, %r8, %p2;
	st.global.u32 	[%rd4], %r9;
$L__BB2_2:
	ret;

}
	// .globl	_Z22Intra_Block_radix_sortPfS_i
.visible .entry _Z22Intra_Block_radix_sortPfS_i(
	.param .u64 .ptr .align 1 _Z22Intra_Block_radix_sortPfS_i_param_0,
	.param .u64 .ptr .align 1 _Z22Intra_Block_radix_sortPfS_i_param_1,
	.param .u32 _Z22Intra_Block_radix_sortPfS_i_param_2
)
{
	.reg .pred 	%p<18>;
	.reg .b32 	%r<95>;
	.reg .b32 	%f<2>;
	.reg .b64 	%rd<9>;
	// demoted variable
	.shared .align 4 .b8 _ZZ9ScanBlockPjE8warp_sum[128];
	// demoted variable
	.shared .align 4 .b8 _ZZ22Intra_Block_radix_sortPfS_iE5sData[4096];
	// demoted variable
	.shared .align 4 .b8 _ZZ22Intra_Block_radix_sortPfS_iE8tempData[4096];
	// demoted variable
	.shared .align 4 .b8 _ZZ22Intra_Block_radix_sortPfS_iE11FalseBuffer[4100];
	// demoted variable
	.shared .align 4 .b8 _ZZ22Intra_Block_radix_sortPfS_iE17PrefixFalseBuffer[4100];
	// demoted variable
	.shared .align 4 .b8 _ZZ22Intra_Block_radix_sortPfS_iE8Position[4096];
	ld.param.u64 	%rd1, [_Z22Intra_Block_radix_sortPfS_i_param_0];
	ld.param.u64 	%rd2, [_Z22Intra_Block_radix_sortPfS_i_param_1];
	ld.param.u32 	%r24, [_Z22Intra_Block_radix_sortPfS_i_param_2];
	mov.u32 	%r25, %ntid.x;
	mov.u32 	%r26, %ctaid.x;
	mul.lo.s32 	%r1, %r25, %r26;
	mov.u32 	%r2, %tid.x;
	add.s32 	%r3, %r1, %r2;
	setp.ge.s32 	%p1, %r3, %r24;
	@%p1 bra 	$L__BB3_33;
	cvta.to.global.u64 	%rd3, %rd1;
	mul.wide.s32 	%rd4, %r3, 4;
	add.s64 	%rd5, %rd3, %rd4;
	ld.global.u32 	%r29, [%rd5];
	shl.b32 	%r30, %r2, 2;
	mov.u32 	%r31, _ZZ22Intra_Block_radix_sortPfS_iE5sData;
	add.s32 	%r4, %r31, %r30;
	st.shared.u32 	[%r4], %r29;
	bar.sync 	0;
	mov.u32 	%r32, _ZZ22Intra_Block_radix_sortPfS_iE11FalseBuffer;
	add.s32 	%r5, %r32, %r30;
	shl.b32 	%r33, %r1, 2;
	add.s32 	%r6, %r5, %r33;
	shl.b32 	%r34, %r3, 2;
	mov.u32 	%r35, _ZZ22Intra_Block_radix_sortPfS_iE17PrefixFalseBuffer;
	add.s32 	%r7, %r35, %r34;
	and.b32  	%r8, %r2, 31;
	add.s32 	%r36, %r35, %r30;
	add.s32 	%r10, %r36, 4;
	shr.u32 	%r37, %r2, 3;
	and.b32  	%r38, %r37, 124;
	mov.u32 	%r39, _ZZ9ScanBlockPjE8warp_sum;
	add.s32 	%r11, %r39, %r38;
	and.b32  	%r40, %r30, 124;
	add.s32 	%r12, %r39, %r40;
	shl.b32 	%r41, %r24, 2;
	add.s32 	%r13, %r35, %r41;
	mov.u32 	%r42, _ZZ22Intra_Block_radix_sortPfS_iE8Position;
	add.s32 	%r14, %r42, %r34;
	add.s32 	%r15, %r4, %r33;
	mov.u32 	%r43, _ZZ22Intra_Block_radix_sortPfS_iE8tempData;
	add.s32 	%r16, %r43, %r34;
	mov.b32 	%r93, 1;
	mov.b32 	%r92, 0;
$L__BB3_2:
	setp.eq.s32 	%p2, %r8, 0;
	ld.shared.u32 	%r44, [%r4];
	and.b32  	%r45, %r44, %r93;
	setp.eq.s32 	%p3, %r45, 0;
	selp.u32 	%r46, 1, 0, %p3;
	st.shared.u32 	[%r5], %r46;
	bar.sync 	0;
	ld.shared.u32 	%r47, [%r6];
	st.shared.u32 	[%r7+4], %r47;
	bar.sync 	0;
	@%p2 bra 	$L__BB3_4;
	ld.shared.u32 	%r48, [%r10+-4];
	ld.shared.u32 	%r49, [%r10];
	add.s32 	%r50, %r49, %r48;
	st.shared.u32 	[%r10], %r50;
$L__BB3_4:
	setp.lt.u32 	%p4, %r8, 2;
	bar.warp.sync 	-1;
	@%p4 bra 	$L__BB3_6;
	ld.shared.u32 	%r51, [%r10+-8];
	ld.shared.u32 	%r52, [%r10];
	add.s32 	%r53, %r52, %r51;
	st.shared.u32 	[%r10], %r53;
$L__BB3_6:
	setp.lt.u32 	%p5, %r8, 4;
	bar.warp.sync 	-1;
	@%p5 bra 	$L__BB3_8;
	ld.shared.u32 	%r54, [%r10+-16];
	ld.shared.u32 	%r55, [%r10];
	add.s32 	%r56, %r55, %r54;
	st.shared.u32 	[%r10], %r56;
$L__BB3_8:
	setp.lt.u32 	%p6, %r8, 8;
	bar.warp.sync 	-1;
	@%p6 bra 	$L__BB3_10;
	ld.shared.u32 	%r57, [%r10+-32];
	ld.shared.u32 	%r58, [%r10];
	add.s32 	%r59, %r58, %r57;
	st.shared.u32 	[%r10], %r59;
$L__BB3_10:
	setp.lt.u32 	%p7, %r8, 16;
	bar.warp.sync 	-1;
	@%p7 bra 	$L__BB3_12;
	ld.shared.u32 	%r60, [%r10+-64];
	ld.shared.u32 	%r61, [%r10];
	add.s32 	%r62, %r61, %r60;
	st.shared.u32 	[%r10], %r62;
$L__BB3_12:
	setp.ne.s32 	%p8, %r8, 31;
	bar.warp.sync 	-1;
	bar.sync 	0;
	@%p8 bra 	$L__BB3_14;
	ld.shared.u32 	%r63, [%r10];
	st.shared.u32 	[%r11], %r63;
$L__BB3_14:
	setp.gt.u32 	%p9, %r2, 31;
	bar.sync 	0;
	@%p9 bra 	$L__BB3_26;
	setp.eq.s32 	%p10, %r8, 0;
	@%p10 bra 	$L__BB3_17;
	ld.shared.u32 	%r64, [%r12+-4];
	ld.shared.u32 	%r65, [%r12];
	add.s32 	%r66, %r65, %r64;
	st.shared.u32 	[%r12], %r66;
$L__BB3_17:
	setp.lt.u32 	%p11, %r8, 2;
	bar.warp.sync 	-1;
	@%p11 bra 	$L__BB3_19;
	ld.shared.u32 	%r67, [%r12+-8];
	ld.shared.u32 	%r68, [%r12];
	add.s32 	%r69, %r68, %r67;
	st.shared.u32 	[%r12], %r69;
$L__BB3_19:
	setp.lt.u32 	%p12, %r8, 4;
	bar.warp.sync 	-1;
	@%p12 bra 	$L__BB3_21;
	ld.shared.u32 	%r70, [%r12+-16];
	ld.shared.u32 	%r71, [%r12];
	add.s32 	%r72, %r71, %r70;
	st.shared.u32 	[%r12], %r72;
$L__BB3_21:
	setp.lt.u32 	%p13, %r8, 8;
	bar.warp.sync 	-1;
	@%p13 bra 	$L__BB3_23;
	ld.shared.u32 	%r73, [%r12+-32];
	ld.shared.u32 	%r74, [%r12];
	add.s32 	%r75, %r74, %r73;
	st.shared.u32 	[%r12], %r75;
$L__BB3_23:
	setp.lt.u32 	%p14, %r8, 16;
	bar.warp.sync 	-1;
	@%p14 bra 	$L__BB3_25;
	ld.shared.u32 	%r76, [%r12+-64];
	ld.shared.u32 	%r77, [%r12];
	add.s32 	%r78, %r77, %r76;
	st.shared.u32 	[%r12], %r78;
$L__BB3_25:
	bar.warp.sync 	-1;
$L__BB3_26:
	setp.lt.u32 	%p15, %r2, 32;
	bar.sync 	0;
	@%p15 bra 	$L__BB3_28;
	ld.shared.u32 	%r79, [%r11+-4];
	ld.shared.u32 	%r80, [%r10];
	add.s32 	%r81, %r80, %r79;
	st.shared.u32 	[%r10], %r81;
$L__BB3_28:
	bar.sync 	0;
	bar.sync 	0;
	ld.shared.u32 	%r82, [%r6];
	setp.eq.s32 	%p16, %r82, 0;
	@%p16 bra 	$L__BB3_30;
	ld.shared.u32 	%r94, [%r7];
	bra.uni 	$L__BB3_31;
$L__BB3_30:
	ld.shared.u32 	%r83, [%r7];
	sub.s32 	%r84, %r3, %r83;
	ld.shared.u32 	%r85, [%r13];
	add.s32 	%r94, %r84, %r85;
$L__BB3_31:
	st.shared.u32 	[%r14], %r94;
	bar.sync 	0;
	ld.shared.u32 	%r86, [%r15];
	ld.shared.u32 	%r87, [%r14];
	shl.b32 	%r88, %r87, 2;
	add.s32 	%r90, %r43, %r88;
	st.shared.u32 	[%r90], %r86;
	shl.b32 	%r93, %r93, 1;
	bar.sync 	0;
	ld.shared.u32 	%r91, [%r16];
	st.shared.u32 	[%r4], %r91;
	bar.sync 	0;
	add.s32 	%r92, %r92, 1;
	setp.ne.s32 	%p17, %r92, 32;
	@%p17 bra 	$L__BB3_2;
	ld.shared.f32 	%f1, [%r4];
	cvta.to.global.u64 	%rd6, %rd2;
	add.s64 	%rd8, %rd6, %rd4;
	st.global.f32 	[%rd8], %f1;
	bar.sync 	0;
$L__BB3_33:
	ret;

}


// ===== COMPILED SASS (sm_100) =====

	.target	sm_100

	.elftype	@"ET_EXEC"


//--------------------- .note.nv.tkinfo           --------------------------
	.section	.note.nv.tkinfo,"",@"SHT_NOTE"
	.sectionflags	@"SHF_NOTE_NV_TKINFO"
	.tkinfo
        /*0018*/ 	.word	0x00000002
        /*0030*/ 	.string	""
        /*0030*/ 	.string	"ptxas"
        /*0030*/ 	.string	"Cuda compilation tools, release 13.0, V13.0.88"
        /*0030*/ 	.string	"Build cuda_13.0.r13.0/compiler.36424714_0"
        /*0030*/ 	.string	"-arch sm_100 -m 64 "



//--------------------- .note.nv.cuinfo           --------------------------
	.section	.note.nv.cuinfo,"",@"SHT_NOTE"
	.sectionflags	@"SHF_NOTE_NV_CUINFO"
        /*0018*/ 	.short	0x0002
        /*001a*/ 	.short	0x0064
        /*001c*/ 	.short	0x0082
	.zero		2


//--------------------- .nv.info                  --------------------------
	.section	.nv.info,"",@"SHT_CUDA_INFO"
	.align	4


	//----- nvinfo : EIATTR_REGCOUNT
	.align		4
        /*0000*/ 	.byte	0x04, 0x2f
        /*0002*/ 	.short	(.L_1 - .L_0)
	.align		4
.L_0:
        /*0004*/ 	.word	index@(_Z14GPU_radix_sortPfS_ii)
        /*0008*/ 	.word	0x00000020


	//----- nvinfo : EIATTR_FRAME_SIZE
	.align		4
.L_1:
        /*000c*/ 	.byte	0x04, 0x11
        /*000e*/ 	.short	(.L_3 - .L_2)
	.align		4
.L_2:
        /*0010*/ 	.word	index@($__internal_0_$__cuda_sm3x_div_rn_noftz_f32_slowpath)
        /*0014*/ 	.word	0x00000000


	//----- nvinfo : EIATTR_FRAME_SIZE
	.align		4
.L_3:
        /*0018*/ 	.byte	0x04, 0x11
        /*001a*/ 	.short	(.L_5 - .L_4)
	.align		4
.L_4:
        /*001c*/ 	.word	index@(_Z14GPU_radix_sortPfS_ii)
        /*0020*/ 	.word	0x00000000


	//----- nvinfo : EIATTR_REGCOUNT
	.align		4
.L_5:
        /*0024*/ 	.byte	0x04, 0x2f
        /*0026*/ 	.short	(.L_7 - .L_6)
	.align		4
.L_6:
        /*0028*/ 	.word	index@(_Z15Data_PreprocessPfi)
        /*002c*/ 	.word	0x00000008


	//----- nvinfo : EIATTR_FRAME_SIZE
	.align		4
.L_7:
        /*0030*/ 	.byte	0x04, 0x11
        /*0032*/ 	.short	(.L_9 - .L_8)
	.align		4
.L_8:
        /*0034*/ 	.word	index@(_Z15Data_PreprocessPfi)
        /*0038*/ 	.word	0x00000000


	//----- nvinfo : EIATTR_REGCOUNT
	.align		4
.L_9:
        /*003c*/ 	.byte	0x04, 0x2f
        /*003e*/ 	.short	(.L_11 - .L_10)
	.align		4
.L_10:
        /*0040*/ 	.word	index@(_Z16Data_PostprocessPfi)
        /*0044*/ 	.word	0x00000008


	//----- nvinfo : EIATTR_FRAME_SIZE
	.align		4
.L_11:
        /*0048*/ 	.byte	0x04, 0x11
        /*004a*/ 	.short	(.L_13 - .L_12)
	.align		4
.L_12:
        /*004c*/ 	.word	index@(_Z16Data_PostprocessPfi)
        /*0050*/ 	.word	0x00000000


	//----- nvinfo : EIATTR_REGCOUNT
	.align		4
.L_13:
        /*0054*/ 	.byte	0x04, 0x2f
        /*0056*/ 	.short	(.L_15 - .L_14)
	.align		4
.L_14:
        /*0058*/ 	.word	index@(_Z22Intra_Block_radix_sortPfS_i)
        /*005c*/ 	.word	0x00000014


	//----- nvinfo : EIATTR_FRAME_SIZE
	.align		4
.L_15:
        /*0060*/ 	.byte	0x04, 0x11
        /*0062*/ 	.short	(.L_17 - .L_16)
	.align		4
.L_16:
        /*0064*/ 	.word	index@(_Z22Intra_Block_radix_sortPfS_i)
        /*0068*/ 	.word	0x00000000


	//----- nvinfo : EIATTR_MIN_STACK_SIZE
	.align		4
.L_17:
        /*006c*/ 	.byte	0x04, 0x12
        /*006e*/ 	.short	(.L_19 - .L_18)
	.align		4
.L_18:
        /*0070*/ 	.word	index@(_Z22Intra_Block_radix_sortPfS_i)
        /*0074*/ 	.word	0x00000000


	//----- nvinfo : EIATTR_MIN_STACK_SIZE
	.align		4
.L_19:
        /*0078*/ 	.byte	0x04, 0x12
        /*007a*/ 	.short	(.L_21 - .L_20)
	.align		4
.L_20:
        /*007c*/ 	.word	index@(_Z16Data_PostprocessPfi)
        /*0080*/ 	.word	0x00000000


	//----- nvinfo : EIATTR_MIN_STACK_SIZE
	.align		4
.L_21:
        /*0084*/ 	.byte	0x04, 0x12
        /*0086*/ 	.short	(.L_23 - .L_22)
	.align		4
.L_22:
        /*0088*/ 	.word	index@(_Z15Data_PreprocessPfi)
        /*008c*/ 	.word	0x00000000


	//----- nvinfo : EIATTR_MIN_STACK_SIZE
	.align		4
.L_23:
        /*0090*/ 	.byte	0x04, 0x12
        /*0092*/ 	.short	(.L_25 - .L_24)
	.align		4
.L_24:
        /*0094*/ 	.word	index@(_Z14GPU_radix_sortPfS_ii)
        /*0098*/ 	.word	0x00000000
.L_25:


//--------------------- .nv.compat                --------------------------
	.section	.nv.compat,"",@"SHT_CUDA_COMPAT_INFO"
	.align	4
        /*0000*/ 	.byte	0x02, 0x09, 0x00, 0x00, 0x02, 0x02, 0x01, 0x00, 0x02, 0x05, 0x05, 0x00, 0x03, 0x07, 0x01, 0x01
        /*0010*/ 	.byte	0x02, 0x03, 0x00, 0x00, 0x02, 0x06, 0x01, 0x00, 0x04, 0x0b, 0x08, 0x00, 0x01, 0x00, 0x00, 0x00
        /*0020*/ 	.byte	0x00, 0x00, 0x00, 0x00


//--------------------- .nv.info._Z22Intra_Block_radix_sortPfS_i --------------------------
	.section	.nv.info._Z22Intra_Block_radix_sortPfS_i,"",@"SHT_CUDA_INFO"
	.sectionflags	@""
	.align	4


	//----- nvinfo : EIATTR_CUDA_API_VERSION
	.align		4
        /*0000*/ 	.byte	0x04, 0x37
        /*0002*/ 	.short	(.L_27 - .L_26)
.L_26:
        /*0004*/ 	.word	0x00000082


	//----- nvinfo : EIATTR_KPARAM_INFO
	.align		4
.L_27:
        /*0008*/ 	.byte	0x04, 0x17
        /*000a*/ 	.short	(.L_29 - .L_28)
.L_28:
        /*000c*/ 	.word	0x00000000
        /*0010*/ 	.short	0x0002
        /*0012*/ 	.short	0x0010
        /*0014*/ 	.byte	0x00, 0xf0, 0x11, 0x00


	//----- nvinfo : EIATTR_KPARAM_INFO
	.align		4
.L_29:
        /*0018*/ 	.byte	0x04, 0x17
        /*001a*/ 	.short	(.L_31 - .L_30)
.L_30:
        /*001c*/ 	.word	0x00000000
        /*0020*/ 	.short	0x0001
        /*0022*/ 	.short	0x0008
        /*0024*/ 	.byte	0x00, 0xf5, 0x21, 0x00


	//----- nvinfo : EIATTR_KPARAM_INFO
	.align		4
.L_31:
        /*0028*/ 	.byte	0x04, 0x17
        /*002a*/ 	.short	(.L_33 - .L_32)
.L_32:
        /*002c*/ 	.word	0x00000000
        /*0030*/ 	.short	0x0000
        /*0032*/ 	.short	0x0000
        /*0034*/ 	.byte	0x00, 0xf5, 0x21, 0x00


	//----- nvinfo : EIATTR_SPARSE_MMA_MASK
	.align		4
.L_33:
        /*0038*/ 	.byte	0x03, 0x50
        /*003a*/ 	.short	0x0000


	//----- nvinfo : EIATTR_MAXREG_COUNT
	.align		4
        /*003c*/ 	.byte	0x03, 0x1b
        /*003e*/ 	.short	0x00ff


	//----- nvinfo : EIATTR_NUM_BARRIERS
	.align		4
        /*0040*/ 	.byte	0x02, 0x4c
        /*0042*/ 	.byte	0x01
	.zero		1


	//----- nvinfo : EIATTR_MERCURY_ISA_VERSION
	.align		4
        /*0044*/ 	.byte	0x03, 0x5f
        /*0046*/ 	.short	0x0101


	//----- nvinfo : EIATTR_COOP_GROUP_MASK_REGIDS
	.align		4
        /*0048*/ 	.byte	0x04, 0x29
        /*004a*/ 	.short	(.L_35 - .L_34)


	//   ....[0]....
.L_34:
        /*004c*/ 	.word	0xffffffff


	//   ....[1]....
        /*0050*/ 	.word	0xffffffff


	//   ....[2]....
        /*0054*/ 	.word	0xffffffff


	//   ....[3]....
        /*0058*/ 	.word	0xffffffff


	//   ....[4]....
        /*005c*/ 	.word	0xffffffff


	//   ....[5]....
        /*0060*/ 	.word	0xffffffff


	//   ....[6]....
        /*0064*/ 	.word	0xffffffff


	//   ....[7]....
        /*0068*/ 	.word	0xffffffff


	//   ....[8]....
        /*006c*/ 	.word	0xffffffff


	//   ....[9]....
        /*0070*/ 	.word	0xffffffff


	//   ....[10]....
        /*0074*/ 	.word	0x0500000c


	//   ....[11]....
        /*0078*/ 	.word	0x0500000c


	//   ....[12]....
        /*007c*/ 	.word	0x0500000c


	//   ....[13]....
        /*0080*/ 	.word	0x0500000c


	//   ....[14]....
        /*0084*/ 	.word	0x0500000c


	//----- nvinfo : EIATTR_COOP_GROUP_INSTR_OFFSETS
	.align		4
.L_35:
        /*0088*/ 	.byte	0x04, 0x28
        /*008a*/ 	.short	(.L_37 - .L_36)


	//   ....[0]....
.L_36:
        /*008c*/ 	.word	0x000003d0


	//   ....[1]....
        /*0090*/ 	.word	0x00000420


	//   ....[2]....
        /*0094*/ 	.word	0x00000470


	//   ....[3]....
        /*0098*/ 	.word	0x000004c0


	//   ....[4]....
        /*009c*/ 	.word	0x00000510


	//   ....[5]....
        /*00a0*/ 	.word	0x000005f0


	//   ....[6]....
        /*00a4*/ 	.word	0x00000640


	//   ....[7]....
        /*00a8*/ 	.word	0x00000690


	//   ....[8]....
        /*00ac*/ 	.word	0x000006e0


	//   ....[9]....
        /*00b0*/ 	.word	0x00000750


	//   ....[10]....
        /*00b4*/ 	.word	0x000009b0


	//   ....[11]....
        /*00b8*/ 	.word	0x00000a30


	//   ....[12]....
        /*00bc*/ 	.word	0x00000ab0


	//   ....[13]....
        /*00c0*/ 	.word	0x00000b30


	//   ....[14]....
        /*00c4*/ 	.word	0x00000b90


	//----- nvinfo : EIATTR_VRC_CTA_INIT_COUNT
	.align		4
.L_37:
        /*00c8*/ 	.byte	0x02, 0x4a
	.zero		1
	.zero		1


	//----- nvinfo : EIATTR_EXIT_INSTR_OFFSETS
	.align		4
        /*00cc*/ 	.byte	0x04, 0x1c
        /*00ce*/ 	.short	(.L_39 - .L_38)


	//   ....[0]....
.L_38:
        /*00d0*/ 	.word	0x00000080


	//   ....[1]....
        /*00d4*/ 	.word	0x00000980


	//----- nvinfo : EIATTR_CRS_STACK_SIZE
	.align		4
.L_39:
        /*00d8*/ 	.byte	0x04, 0x1e
        /*00da*/ 	.short	(.L_41 - .L_40)
.L_40:
        /*00dc*/ 	.word	0x00000000


	//----- nvinfo : EIATTR_CBANK_PARAM_SIZE
	.align		4
.L_41:
        /*00e0*/ 	.byte	0x03, 0x19
        /*00e2*/ 	.short	0x0014


	//----- nvinfo : EIATTR_PARAM_CBANK
	.align		4
        /*00e4*/ 	.byte	0x04, 0x0a
        /*00e6*/ 	.short	(.L_43 - .L_42)
	.align		4
.L_42:
        /*00e8*/ 	.word	index@(.nv.constant0._Z22Intra_Block_radix_sortPfS_i)
        /*00ec*/ 	.short	0x0380
        /*00ee*/ 	.short	0x0014


	//----- nvinfo : EIATTR_SW_WAR
	.align		4
.L_43:
        /*00f0*/ 	.byte	0x04, 0x36
        /*00f2*/ 	.short	(.L_45 - .L_44)
.L_44:
        /*00f4*/ 	.word	0x00000008
.L_45:


//--------------------- .nv.info._Z16Data_PostprocessPfi --------------------------
	.section	.nv.info._Z16Data_PostprocessPfi,"",@"SHT_CUDA_INFO"
	.sectionflags	@""
	.align	4


	//----- nvinfo : EIATTR_CUDA_API_VERSION
	.align		4
        /*0000*/ 	.byte	0x04, 0x37
        /*0002*/ 	.short	(.L_47 - .L_46)
.L_46:
        /*0004*/ 	.word	0x00000082


	//----- nvinfo : EIATTR_KPARAM_INFO
	.align		4
.L_47:
        /*0008*/ 	.byte	0x04, 0x17
        /*000a*/ 	.short	(.L_49 - .L_48)
.L_48:
        /*000c*/ 	.word	0x00000000
        /*0010*/ 	.short	0x0001
        /*0012*/ 	.short	0x0008
        /*0014*/ 	.byte	0x00, 0xf0, 0x11, 0x00


	//----- nvinfo : EIATTR_KPARAM_INFO
	.align		4
.L_49:
        /*0018*/ 	.byte	0x04, 0x17
        /*001a*/ 	.short	(.L_51 - .L_50)
.L_50:
        /*001c*/ 	.word	0x00000000
        /*0020*/ 	.short	0x0000
        /*0022*/ 	.short	0x0000
        /*0024*/ 	.byte	0x00, 0xf5, 0x21, 0x00


	//----- nvinfo : EIATTR_SPARSE_MMA_MASK
	.align		4
.L_51:
        /*0028*/ 	.byte	0x03, 0x50
        /*002a*/ 	.short	0x0000


	//----- nvinfo : EIATTR_MAXREG_COUNT
	.align		4
        /*002c*/ 	.byte	0x03, 0x1b
        /*002e*/ 	.short	0x00ff


	//----- nvinfo : EIATTR_MERCURY_ISA_VERSION
	.align		4
        /*0030*/ 	.byte	0x03, 0x5f
        /*0032*/ 	.short	0x0101


	//----- nvinfo : EIATTR_VRC_CTA_INIT_COUNT
	.align		4
        /*0034*/ 	.byte	0x02, 0x4a
	.zero		1
	.zero		1


	//----- nvinfo : EIATTR_EXIT_INSTR_OFFSETS
	.align		4
        /*0038*/ 	.byte	0x04, 0x1c
        /*003a*/ 	.short	(.L_53 - .L_52)


	//   ....[0]....
.L_52:
        /*003c*/ 	.word	0x00000070


	//   ....[1]....
        /*0040*/ 	.word	0x00000100


	//----- nvinfo : EIATTR_CBANK_PARAM_SIZE
	.align		4
.L_53:
        /*0044*/ 	.byte	0x03, 0x19
        /*0046*/ 	.short	0x000c


	//----- nvinfo : EIATTR_PARAM_CBANK
	.align		4
        /*0048*/ 	.byte	0x04, 0x0a
        /*004a*/ 	.short	(.L_55 - .L_54)
	.align		4
.L_54:
        /*004c*/ 	.word	index@(.nv.constant0._Z16Data_PostprocessPfi)
        /*0050*/ 	.short	0x0380
        /*0052*/ 	.short	0x000c


	//----- nvinfo : EIATTR_SW_WAR
	.align		4
.L_55:
        /*0054*/ 	.byte	0x04, 0x36
        /*0056*/ 	.short	(.L_57 - .L_56)
.L_56:
        /*0058*/ 	.word	0x00000008
.L_57:


//--------------------- .nv.info._Z15Data_PreprocessPfi --------------------------
	.section	.nv.info._Z15Data_PreprocessPfi,"",@"SHT_CUDA_INFO"
	.sectionflags	@""
	.align	4


	//----- nvinfo : EIATTR_CUDA_API_VERSION
	.align		4
        /*0000*/ 	.byte	0x04, 0x37
        /*0002*/ 	.short	(.L_59 - .L_58)
.L_58:
        /*0004*/ 	.word	0x00000082


	//----- nvinfo : EIATTR_KPARAM_INFO
	.align		4
.L_59:
        /*0008*/ 	.byte	0x04, 0x17
        /*000a*/ 	.short	(.L_61 - .L_60)
.L_60:
        /*000c*/ 	.word	0x00000000
        /*0010*/ 	.short	0x0001
        /*0012*/ 	.short	0x0008
        /*0014*/ 	.byte	0x00, 0xf0, 0x11, 0x00


	//----- nvinfo : EIATTR_KPARAM_INFO
	.align		4
.L_61:
        /*0018*/ 	.byte	0x04, 0x17
        /*001a*/ 	.short	(.L_63 - .L_62)
.L_62:
        /*001c*/ 	.word	0x00000000
        /*0020*/ 	.short	0x0000
        /*0022*/ 	.short	0x0000
        /*0024*/ 	.byte	0x00, 0xf5, 0x21, 0x00


	//----- nvinfo : EIATTR_SPARSE_MMA_MASK
	.align		4
.L_63:
        /*0028*/ 	.byte	0x03, 0x50
        /*002a*/ 	.short	0x0000


	//----- nvinfo : EIATTR_MAXREG_COUNT
	.align		4
        /*002c*/ 	.byte	0x03, 0x1b
        /*002e*/ 	.short	0x00ff


	//----- nvinfo : EIATTR_MERCURY_ISA_VERSION
	.align		4
        /*0030*/ 	.byte	0x03, 0x5f
        /*0032*/ 	.short	0x0101


	//----- nvinfo : EIATTR_VRC_CTA_INIT_COUNT
	.align		4
        /*0034*/ 	.byte	0x02, 0x4a
	.zero		1
	.zero		1


	//----- nvinfo : EIATTR_EXIT_INSTR_OFFSETS
	.align		4
        /*0038*/ 	.byte	0x04, 0x1c
        /*003a*/ 	.short	(.L_65 - .L_64)


	//   ....[0]....
.L_64:
        /*003c*/ 	.word	0x00000070


	//   ....[1]....
        /*0040*/ 	.word	0x00000100


	//----- nvinfo : EIATTR_CBANK_PARAM_SIZE
	.align		4
.L_65:
        /*0044*/ 	.byte	0x03, 0x19
        /*0046*/ 	.short	0x000c


	//----- nvinfo : EIATTR_PARAM_CBANK
	.align		4
        /*0048*/ 	.byte	0x04, 0x0a
        /*004a*/ 	.short	(.L_67 - .L_66)
	.align		4
.L_66:
        /*004c*/ 	.word	index@(.nv.constant0._Z15Data_PreprocessPfi)
        /*0050*/ 	.short	0x0380
        /*0052*/ 	.short	0x000c


	//----- nvinfo : EIATTR_SW_WAR
	.align		4
.L_67:
        /*0054*/ 	.byte	0x04, 0x36
        /*0056*/ 	.short	(.L_69 - .L_68)
.L_68:
        /*0058*/ 	.word	0x00000008
.L_69:


//--------------------- .nv.info._Z14GPU_radix_sortPfS_ii --------------------------
	.section	.nv.info._Z14GPU_radix_sortPfS_ii,"",@"SHT_CUDA_INFO"
	.sectionflags	@""
	.align	4


	//----- nvinfo : EIATTR_CUDA_API_VERSION
	.align		4
        /*0000*/ 	.byte	0x04, 0x37
        /*0002*/ 	.short	(.L_71 - .L_70)
.L_70:
        /*0004*/ 	.word	0x00000082


	//----- nvinfo : EIATTR_KPARAM_INFO
	.align		4
.L_71:
        /*0008*/ 	.byte	0x04, 0x17
        /*000a*/ 	.short	(.L_73 - .L_72)
.L_72:
        /*000c*/ 	.word	0x00000000
        /*0010*/ 	.short	0x0003
        /*0012*/ 	.short	0x0014
        /*0014*/ 	.byte	0x00, 0xf0, 0x11, 0x00


	//----- nvinfo : EIATTR_KPARAM_INFO
	.align		4
.L_73:
        /*0018*/ 	.byte	0x04, 0x17
        /*001a*/ 	.short	(.L_75 - .L_74)
.L_74:
        /*001c*/ 	.word	0x00000000
        /*0020*/ 	.short	0x0002
        /*0022*/ 	.short	0x0010
        /*0024*/ 	.byte	0x00, 0xf0, 0x11, 0x00


	//----- nvinfo : EIATTR_KPARAM_INFO
	.align		4
.L_75:
        /*0028*/ 	.byte	0x04, 0x17
        /*002a*/ 	.short	(.L_77 - .L_76)
.L_76:
        /*002c*/ 	.word	0x00000000
        /*0030*/ 	.short	0x0001
        /*0032*/ 	.short	0x0008
        /*0034*/ 	.byte	0x00, 0xf5, 0x21, 0x00


	//----- nvinfo : EIATTR_KPARAM_INFO
	.align		4
.L_77:
        /*0038*/ 	.byte	0x04, 0x17
        /*003a*/ 	.short	(.L_79 - .L_78)
.L_78:
        /*003c*/ 	.word	0x00000000
        /*0040*/ 	.short	0x0000
        /*0042*/ 	.short	0x0000
        /*0044*/ 	.byte	0x00, 0xf5, 0x21, 0x00


	//----- nvinfo : EIATTR_SPARSE_MMA_MASK
	.align		4
.L_79:
        /*0048*/ 	.byte	0x03, 0x50
        /*004a*/ 	.short	0x0000


	//----- nvinfo : EIATTR_MAXREG_COUNT
	.align		4
        /*004c*/ 	.byte	0x03, 0x1b
        /*004e*/ 	.short	0x00ff


	//----- nvinfo : EIATTR_NUM_BARRIERS
	.align		4
        /*0050*/ 	.byte	0x02, 0x4c
        /*0052*/ 	.byte	0x01
	.zero		1


	//----- nvinfo : EIATTR_MERCURY_ISA_VERSION
	.align		4
        /*0054*/ 	.byte	0x03, 0x5f
        /*0056*/ 	.short	0x0101


	//----- nvinfo : EIATTR_VRC_CTA_INIT_COUNT
	.align		4
        /*0058*/ 	.byte	0x02, 0x4a
	.zero		1
	.zero		1


	//----- nvinfo : EIATTR_EXIT_INSTR_OFFSETS
	.align		4
        /*005c*/ 	.byte	0x04, 0x1c
        /*005e*/ 	.short	(.L_81 - .L_80)


	//   ....[0]....
.L_80:
        /*0060*/ 	.word	0x00000ee0


	//----- nvinfo : EIATTR_CRS_STACK_SIZE
	.align		4
.L_81:
        /*0064*/ 	.byte	0x04, 0x1e
        /*0066*/ 	.short	(.L_83 - .L_82)
.L_82:
        /*0068*/ 	.word	0x00000000


	//----- nvinfo : EIATTR_CBANK_PARAM_SIZE
	.align		4
.L_83:
        /*006c*/ 	.byte	0x03, 0x19
        /*006e*/ 	.short	0x0018


	//----- nvinfo : EIATTR_PARAM_CBANK
	.align		4
        /*0070*/ 	.byte	0x04, 0x0a
        /*0072*/ 	.short	(.L_85 - .L_84)
	.align		4
.L_84:
        /*0074*/ 	.word	index@(.nv.constant0._Z14GPU_radix_sortPfS_ii)
        /*0078*/ 	.short	0x0380
        /*007a*/ 	.short	0x0018


	//----- nvinfo : EIATTR_SW_WAR
	.align		4
.L_85:
        /*007c*/ 	.byte	0x04, 0x36
        /*007e*/ 	.short	(.L_87 - .L_86)
.L_86:
        /*0080*/ 	.word	0x00000008
.L_87:


//--------------------- .nv.callgraph             --------------------------
	.section	.nv.callgraph,"",@"SHT_CUDA_CALLGRAPH"
	.align	4
	.sectionentsize	8
	.align		4
        /*0000*/ 	.word	0x00000000
	.align		4
        /*0004*/ 	.word	0xffffffff
	.align		4
        /*0008*/ 	.word	0x00000000
	.align		4
        /*000c*/ 	.word	0xfffffffe
	.align		4
        /*0010*/ 	.word	0x00000000
	.align		4
        /*0014*/ 	.word	0xfffffffd
	.align		4
        /*0018*/ 	.word	0x00000000
	.align		4
        /*001c*/ 	.word	0xfffffffc


//--------------------- .text._Z22Intra_Block_radix_sortPfS_i --------------------------
	.section	.text._Z22Intra_Block_radix_sortPfS_i,"ax",@progbits
	.align	128
        .global         _Z22Intra_Block_radix_sortPfS_i
        .type           _Z22Intra_Block_radix_sortPfS_i,@function
        .size           _Z22Intra_Block_radix_sortPfS_i,(.L_x_57 - _Z22Intra_Block_radix_sortPfS_i)
        .other          _Z22Intra_Block_radix_sortPfS_i,@"STO_CUDA_ENTRY STV_DEFAULT"
_Z22Intra_Block_radix_sortPfS_i:
.text._Z22Intra_Block_radix_sortPfS_i:
[----:B------:R-:W-:Y:S01]  /*0000*/  LDC R1, c[0x0][0x37c] ;  /* 0x0000df00ff017b82 */ /* 0x000fe20000000800 */
[----:B------:R-:W0:Y:S01]  /*0010*/  S2R R7, SR_CTAID.X ;  /* 0x0000000000077919 */ /* 0x000e220000002500 */
[----:B------:R-:W0:Y:S01]  /*0020*/  LDCU UR4, c[0x0][0x360] ;  /* 0x00006c00ff0477ac */ /* 0x000e220008000800 */
[----:B------:R-:W1:Y:S01]  /*0030*/  S2R R2, SR_TID.X ;  /* 0x0000000000027919 */ /* 0x000e620000002100 */
[----:B------:R-:W2:Y:S01]  /*0040*/  LDCU UR11, c[0x0][0x390] ;  /* 0x00007200ff0b77ac */ /* 0x000ea20008000800 */
[----:B0-----:R-:W-:-:S04]  /*0050*/  IMAD R7, R7, UR4, RZ ;  /* 0x0000000407077c24 */ /* 0x001fc8000f8e02ff */
[----:B-1----:R-:W-:-:S05]  /*0060*/  IMAD.IADD R0, R7, 0x1, R2 ;  /* 0x0000000107007824 */ /* 0x002fca00078e0202 */
[----:B--2---:R-:W-:-:S13]  /*0070*/  ISETP.GE.AND P0, PT, R0, UR11, PT ;  /* 0x0000000b00007c0c */ /* 0x004fda000bf06270 */
[----:B------:R-:W-:Y:S05]  /*0080*/  @P0 EXIT ;  /* 0x000000000000094d */ /* 0x000fea0003800000 */
[----:B------:R-:W0:Y:S01]  /*0090*/  LDC.64 R4, c[0x0][0x380] ;  /* 0x0000e000ff047b82 */ /* 0x000e220000000a00 */
[----:B------:R-:W1:Y:S01]  /*00a0*/  LDCU.64 UR14, c[0x0][0x358] ;  /* 0x00006b00ff0e77ac */ /* 0x000e620008000a00 */
[----:B0-----:R-:W-:-:S05]  /*00b0*/  IMAD.WIDE R4, R0, 0x4, R4 ;  /* 0x0000000400047825 */ /* 0x001fca00078e0204 */
[----:B-1----:R0:W2:Y:S01]  /*00c0*/  LDG.E R8, desc[UR14][R4.64] ;  /* 0x0000000e04087981 */ /* 0x0020a2000c1e1900 */
[----:B------:R-:W1:Y:S01]  /*00d0*/  S2UR UR10, SR_CgaCtaId ;  /* 0x00000000000a79c3 */ /* 0x000e620000008800 */
[----:B------:R-:W-:Y:S01]  /*00e0*/  UMOV UR4, 0x400 ;  /* 0x0000040000047882 */ /* 0x000fe20000000000 */
[C---:B------:R-:W-:Y:S01]  /*00f0*/  IMAD.SHL.U32 R3, R2.reuse, 0x4, RZ ;  /* 0x0000000402037824 */ /* 0x040fe200078e00ff */
[----:B------:R-:W-:Y:S02]  /*0100*/  UIADD3 UR5, UPT, UPT, UR4, 0x80, URZ ;  /* 0x0000008004057890 */ /* 0x000fe4000fffe0ff */
[----:B------:R-:W-:Y:S02]  /*0110*/  UIADD3 UR6, UPT, UPT, UR4, 0x2080, URZ ;  /* 0x0000208004067890 */ /* 0x000fe4000fffe0ff */
[----:B------:R-:W-:Y:S02]  /*0120*/  UIADD3 UR7, UPT, UPT, UR4, 0x3084, URZ ;  /* 0x0000308404077890 */ /* 0x000fe4000fffe0ff */
[----:B------:R-:W-:Y:S01]  /*0130*/  UIADD3 UR9, UPT, UPT, UR4, 0x1080, URZ ;  /* 0x0000108004097890 */ /* 0x000fe2000fffe0ff */
[----:B0-----:R-:W-:Y:S01]  /*0140*/  LOP3.LUT R5, R2, 0x1f, RZ, 0xc0, !PT ;  /* 0x0000001f02057812 */ /* 0x001fe200078ec0ff */
[----:B------:R-:W-:-:S03]  /*0150*/  UIADD3 UR8, UPT, UPT, UR4, 0x4088, URZ ;  /* 0x0000408804087890 */ /* 0x000fc6000fffe0ff */
[----:B------:R-:W-:Y:S01]  /*0160*/  ISETP.NE.AND P0, PT, R5, RZ, PT ;  /* 0x000000ff0500720c */ /* 0x000fe20003f05270 */
[----:B-1----:R-:W-:Y:S02]  /*0170*/  ULEA UR5, UR10, UR5, 0x18 ;  /* 0x000000050a057291 */ /* 0x002fe4000f8ec0ff */
[----:B------:R-:W-:Y:S02]  /*0180*/  ULEA UR6, UR10, UR6, 0x18 ;  /* 0x000000060a067291 */ /* 0x000fe4000f8ec0ff */
[----:B------:R-:W-:Y:S02]  /*0190*/  ULEA UR7, UR10, UR7, 0x18 ;  /* 0x000000070a077291 */ /* 0x000fe4000f8ec0ff */
[C---:B------:R-:W-:Y:S01]  /*01a0*/  VIADD R6, R3.reuse, UR5 ;  /* 0x0000000503067c36 */ /* 0x040fe20008000000 */
[----:B------:R-:W-:Y:S01]  /*01b0*/  ULEA UR9, UR10, UR9, 0x18 ;  /* 0x000000090a097291 */ /* 0x000fe2000f8ec0ff */
[----:B------:R-:W-:Y:S01]  /*01c0*/  VIADD R4, R3, UR6 ;  /* 0x0000000603047c36 */ /* 0x000fe20008000000 */
[----:B------:R-:W-:Y:S01]  /*01d0*/  ULEA UR12, UR10, UR4, 0x18 ;  /* 0x000000040a0c7291 */ /* 0x000fe2000f8ec0ff */
[C---:B------:R-:W-:Y:S01]  /*01e0*/  IMAD R6, R7.reuse, 0x4, R6 ;  /* 0x0000000407067824 */ /* 0x040fe200078e0206 */
[----:B------:R-:W-:Y:S01]  /*01f0*/  ULEA UR4, UR10, UR8, 0x18 ;  /* 0x000000080a047291 */ /* 0x000fe2000f8ec0ff */
[----:B------:R-:W-:Y:S01]  /*0200*/  IMAD R4, R7, 0x4, R4 ;  /* 0x0000000407047824 */ /* 0x000fe200078e0204 */
[----:B------:R-:W-:Y:S01]  /*0210*/  SHF.R.U32.HI R7, RZ, 0x3, R2 ;  /* 0x00000003ff077819 */ /* 0x000fe20000011602 */
[----:B------:R-:W-:-:S02]  /*0220*/  ULEA UR8, UR11, UR7, 0x2 ;  /* 0x000000070b087291 */ /* 0x000fc4000f8e10ff */
[C---:B------:R-:W-:Y:S01]  /*0230*/  LEA R9, R0.reuse, UR7, 0x2 ;  /* 0x0000000700097c11 */ /* 0x040fe2000f8e10ff */
[----:B------:R-:W-:Y:S01]  /*0240*/  UMOV UR10, 0x1 ;  /* 0x00000001000a7882 */ /* 0x000fe20000000000 */
[----:B------:R-:W-:Y:S02]  /*0250*/  LOP3.LUT R7, R7, 0x7c, RZ, 0xc0, !PT ;  /* 0x0000007c07077812 */ /* 0x000fe400078ec0ff */
[C---:B------:R-:W-:Y:S02]  /*0260*/  LEA R13, R0.reuse, UR9, 0x2 ;  /* 0x00000009000d7c11 */ /* 0x040fe4000f8e10ff */
[----:B------:R-:W-:Y:S01]  /*0270*/  LEA R10, R0, UR4, 0x2 ;  /* 0x00000004000a7c11 */ /* 0x000fe2000f8e10ff */
[----:B------:R-:W-:Y:S01]  /*0280*/  UMOV UR4, URZ ;  /* 0x000000ff00047c82 */ /* 0x000fe20008000000 */
[----:B--2---:R0:W-:Y:S02]  /*0290*/  STS [R3+UR5], R8 ;  /* 0x0000000803007988 */ /* 0x0041e40008000805 */
[----:B0-----:R-:W-:Y:S01]  /*02a0*/  LOP3.LUT R8, R3, 0x7c, RZ, 0xc0, !PT ;  /* 0x0000007c03087812 */ /* 0x001fe200078ec0ff */
[----:B------:R-:W-:Y:S06]  /*02b0*/  BAR.SYNC.DEFER_BLOCKING 0x0 ;  /* 0x0000000000007b1d */ /* 0x000fec0000010000 */
.L_x_3:
[----:B0-----:R-:W0:Y:S01]  /*02c0*/  LDS R11, [R3+UR5] ;  /* 0x00000005030b7984 */ /* 0x001e220008000800 */
[C---:B------:R-:W-:Y:S02]  /*02d0*/  ISETP.GE.U32.AND P2, PT, R5.reuse, 0x4, PT ;  /* 0x000000040500780c */ /* 0x040fe40003f46070 */
[C---:B------:R-:W-:Y:S02]  /*02e0*/  ISETP.GE.U32.AND P3, PT, R5.reuse, 0x8, PT ;  /* 0x000000080500780c */ /* 0x040fe40003f66070 */
[C---:B------:R-:W-:Y:S02]  /*02f0*/  ISETP.GE.U32.AND P4, PT, R5.reuse, 0x10, PT ;  /* 0x000000100500780c */ /* 0x040fe40003f86070 */
[----:B------:R-:W-:Y:S02]  /*0300*/  ISETP.NE.AND P5, PT, R5, 0x1f, PT ;  /* 0x0000001f0500780c */ /* 0x000fe40003fa5270 */
[----:B0-----:R-:W-:-:S04]  /*0310*/  LOP3.LUT P1, RZ, R11, UR10, RZ, 0xc0, !PT ;  /* 0x0000000a0bff7c12 */ /* 0x001fc8000f82c0ff */
[----:B------:R-:W-:Y:S02]  /*0320*/  SEL R12, RZ, 0x1, P1 ;  /* 0x00000001ff0c7807 */ /* 0x000fe40000800000 */
[----:B------:R-:W-:-:S03]  /*0330*/  ISETP.GE.U32.AND P1, PT, R5, 0x2, PT ;  /* 0x000000020500780c */ /* 0x000fc60003f26070 */
[----:B------:R-:W-:Y:S01]  /*0340*/  STS [R3+UR6], R12 ;  /* 0x0000000c03007988 */ /* 0x000fe20008000806 */
[----:B------:R-:W-:Y:S06]  /*0350*/  BAR.SYNC.DEFER_BLOCKING 0x0 ;  /* 0x0000000000007b1d */ /* 0x000fec0000010000 */
[----:B-1----:R-:W0:Y:S04]  /*0360*/  LDS R14, [R4] ;  /* 0x00000000040e7984 */ /* 0x002e280000000800 */
[----:B0-----:R-:W-:Y:S01]  /*0370*/  STS [R9+0x4], R14 ;  /* 0x0000040e09007388 */ /* 0x001fe20000000800 */
[----:B------:R-:W-:Y:S06]  /*0380*/  BAR.SYNC.DEFER_BLOCKING 0x0 ;  /* 0x0000000000007b1d */ /* 0x000fec0000010000 */
[----:B------:R-:W-:Y:S04]  /*0390*/  @P0 LDS R11, [R3+UR7] ;  /* 0x00000007030b0984 */ /* 0x000fe80008000800 */
[----:B------:R-:W0:Y:S02]  /*03a0*/  @P0 LDS R16, [R3+UR7+0x4] ;  /* 0x0000040703100984 */ /* 0x000e240008000800 */
[----:B0-----:R-:W-:-:S05]  /*03b0*/  @P0 IADD3 R16, PT, PT, R11, R16, RZ ;  /* 0x000000100b100210 */ /* 0x001fca0007ffe0ff */
[----:B------:R-:W-:Y:S01]  /*03c0*/  @P0 STS [R3+UR7+0x4], R16 ;  /* 0x0000041003000988 */ /* 0x000fe20008000807 */
[----:B------:R-:W-:-:S03]  /*03d0*/  NOP ;  /* 0x0000000000007918 */ /* 0x000fc60000000000 */
[----:B------:R-:W-:Y:S04]  /*03e0*/  @P1 LDS R11, [R3+UR7+-0x4] ;  /* 0xfffffc07030b1984 */ /* 0x000fe80008000800 */
[----:B------:R-:W0:Y:S02]  /*03f0*/  @P1 LDS R12, [R3+UR7+0x4] ;  /* 0x00000407030c1984 */ /* 0x000e240008000800 */
[----:B0-----:R-:W-:-:S05]  /*0400*/  @P1 IMAD.IADD R12, R11, 0x1, R12 ;  /* 0x000000010b0c1824 */ /* 0x001fca00078e020c */
        /* <DEDUP_REMOVED lines=16> */
[----:B------:R-:W-:Y:S01]  /*0510*/  NOP ;  /* 0x0000000000007918 */ /* 0x000fe20000000000 */
[----:B------:R-:W-:Y:S06]  /*0520*/  BAR.SYNC.DEFER_BLOCKING 0x0 ;  /* 0x0000000000007b1d */ /* 0x000fec0000010000 */
[----:B------:R-:W0:Y:S04]  /*0530*/  @!P5 LDS R14, [R3+UR7+0x4] ;  /* 0x00000407030ed984 */ /* 0x000e280008000800 */
[----:B0-----:R0:W-:Y:S01]  /*0540*/  @!P5 STS [R7+UR12], R14 ;  /* 0x0000000e0700d988 */ /* 0x0011e2000800080c */
[----:B------:R-:W-:Y:S01]  /*0550*/  BAR.SYNC.DEFER_BLOCKING 0x0 ;  /* 0x0000000000007b1d */ /* 0x000fe20000010000 */
[----:B------:R-:W-:-:S13]  /*0560*/  ISETP.GT.U32.AND P5, PT, R2, 0x1f, PT ;  /* 0x0000001f0200780c */ /* 0x000fda0003fa4070 */
[----:B0-----:R-:W-:Y:S05]  /*0570*/  @P5 BRA `(.L_x_0) ;  /* 0x0000000000785947 */ /* 0x001fea0003800000 */
[----:B------:R-:W-:Y:S01]  /*0580*/  ISETP.NE.AND P0, PT, R5, RZ, PT ;  /* 0x000000ff0500720c */ /* 0x000fe20003f05270 */
[----:B------:R-:W-:-:S12]  /*0590*/  UMOV UR11, 0xffffffff ;  /* 0xffffffff000b7882 */ /* 0x000fd80000000000 */
[----:B------:R-:W-:Y:S04]  /*05a0*/  @P0 LDS R11, [R8+UR12+-0x4] ;  /* 0xfffffc0c080b0984 */ /* 0x000fe80008000800 */
[----:B------:R-:W0:Y:S02]  /*05b0*/  @P0 LDS R12, [R8+UR12] ;  /* 0x0000000c080c0984 */ /* 0x000e240008000800 */
[----:B0-----:R-:W-:-:S05]  /*05c0*/  @P0 IADD3 R11, PT, PT, R11, R12, RZ ;  /* 0x0000000c0b0b0210 */ /* 0x001fca0007ffe0ff */
[----:B------:R0:W-:Y:S01]  /*05d0*/  @P0 STS [R8+UR12], R11 ;  /* 0x0000000b08000988 */ /* 0x0001e2000800080c */
[----:B------:R-:W-:Y:S05]  /*05e0*/  BRA.DIV UR11, `(.L_x_1) ;  /* 0x000000020be87947 */ /* 0x000fea000b800000 */
[----:B------:R-:W-:Y:S01]  /*05f0*/  NOP ;  /* 0x0000000000007918 */ /* 0x000fe20000000000 */
[----:B0-----:R-:W-:Y:S04]  /*0600*/  @P1 LDS R11, [R8+UR12+-0x8] ;  /* 0xfffff80c080b1984 */ /* 0x001fe80008000800 */
[----:B------:R-:W0:Y:S02]  /*0610*/  @P1 LDS R12, [R8+UR12] ;  /* 0x0000000c080c1984 */ /* 0x000e240008000800 */
[----:B0-----:R-:W-:-:S05]  /*0620*/  @P1 IMAD.IADD R11, R11, 0x1, R12 ;  /* 0x000000010b0b1824 */ /* 0x001fca00078e020c */
[----:B------:R-:W-:Y:S01]  /*0630*/  @P1 STS [R8+UR12], R11 ;  /* 0x0000000b08001988 */ /* 0x000fe2000800080c */
[----:B------:R-:W-:-:S03]  /*0640*/  NOP ;  /* 0x0000000000007918 */ /* 0x000fc60000000000 */
[----:B------:R-:W-:Y:S04]  /*0650*/  @P2 LDS R12, [R8+UR12+-0x10] ;  /* 0xfffff00c080c2984 */ /* 0x000fe80008000800 */
[----:B------:R-:W0:Y:S02]  /*0660*/  @P2 LDS R15, [R8+UR12] ;  /* 0x0000000c080f2984 */ /* 0x000e240008000800 */
[----:B0-----:R-:W-:-:S05]  /*0670*/  @P2 IMAD.IADD R15, R12, 0x1, R15 ;  /* 0x000000010c0f2824 */ /* 0x001fca00078e020f */
[----:B------:R-:W-:Y:S01]  /*0680*/  @P2 STS [R8+UR12], R15 ;  /* 0x0000000f08002988 */ /* 0x000fe2000800080c */
[----:B------:R-:W-:-:S03]  /*0690*/  NOP ;  /* 0x0000000000007918 */ /* 0x000fc60000000000 */
[----:B------:R-:W-:Y:S04]  /*06a0*/  @P3 LDS R12, [R8+UR12+-0x20] ;  /* 0xffffe00c080c3984 */ /* 0x000fe80008000800 */
[----:B------:R-:W0:Y:S02]  /*06b0*/  @P3 LDS R17, [R8+UR12] ;  /* 0x0000000c08113984 */ /* 0x000e240008000800 */
[----:B0-----:R-:W-:-:S05]  /*06c0*/  @P3 IMAD.IADD R17, R12, 0x1, R17 ;  /* 0x000000010c113824 */ /* 0x001fca00078e0211 */
[----:B------:R0:W-:Y:S01]  /*06d0*/  @P3 STS [R8+UR12], R17 ;  /* 0x0000001108003988 */ /* 0x0001e2000800080c */
[----:B------:R-:W-:Y:S01]  /*06e0*/  NOP ;  /* 0x0000000000007918 */ /* 0x000fe20000000000 */
.L_x_8:
[----:B------:R-:W-:Y:S01]  /*06f0*/  @P4 LDS R11, [R8+UR12+-0x40] ;  /* 0xffffc00c080b4984 */ /* 0x000fe20008000800 */
[----:B------:R-:W-:-:S03]  /*0700*/  UMOV UR11, 0xffffffff ;  /* 0xffffffff000b7882 */ /* 0x000fc60000000000 */
[----:B------:R-:W1:Y:S02]  /*0710*/  @P4 LDS R12, [R8+UR12] ;  /* 0x0000000c080c4984 */ /* 0x000e640008000800 */
[----:B-1----:R-:W-:-:S05]  /*0720*/  @P4 IMAD.IADD R11, R11, 0x1, R12 ;  /* 0x000000010b0b4824 */ /* 0x002fca00078e020c */
[----:B------:R1:W-:Y:S01]  /*0730*/  @P4 STS [R8+UR12], R11 ;  /* 0x0000000b08004988 */ /* 0x0003e2000800080c */
[----:B------:R-:W-:Y:S05]  /*0740*/  BRA.DIV UR11, `(.L_x_2) ;  /* 0x000000060b047947 */ /* 0x000fea000b800000 */
[----:B------:R-:W-:Y:S01]  /*0750*/  NOP ;  /* 0x0000000000007918 */ /* 0x000fe20000000000 */
.L_x_0:
[----:B------:R-:W-:Y:S05]  /*0760*/  WARPSYNC.ALL ;  /* 0x0000000000007948 */ /* 0x000fea0003800000 */
[----:B------:R-:W-:Y:S01]  /*0770*/  ISETP.GE.U32.AND P1, PT, R2, 0x20, PT ;  /* 0x000000200200780c */ /* 0x000fe20003f26070 */
[----:B------:R-:W-:Y:S01]  /*0780*/  BAR.SYNC.DEFER_BLOCKING 0x0 ;  /* 0x0000000000007b1d */ /* 0x000fe20000010000 */
[----:B------:R-:W-:Y:S02]  /*0790*/  UIADD3 UR4, UPT, UPT, UR4, 0x1, URZ ;  /* 0x0000000104047890 */ /* 0x000fe4000fffe0ff */
[----:B------:R-:W-:Y:S02]  /*07a0*/  USHF.L.U32 UR10, UR10, 0x1, URZ ;  /* 0x000000010a0a7899 */ /* 0x000fe400080006ff */
[----:B------:R-:W-:-:S07]  /*07b0*/  UISETP.NE.AND UP0, UPT, UR4, 0x20, UPT ;  /* 0x000000200400788c */ /* 0x000fce000bf05270 */
[----:B-1----:R-:W-:Y:S04]  /*07c0*/  @P1 LDS R11, [R7+UR12+-0x4] ;  /* 0xfffffc0c070b1984 */ /* 0x002fe80008000800 */
[----:B------:R-:W1:Y:S02]  /*07d0*/  @P1 LDS R12, [R3+UR7+0x4] ;  /* 0x00000407030c1984 */ /* 0x000e640008000800 */
[----:B-1----:R-:W-:-:S05]  /*07e0*/  @P1 IADD3 R12, PT, PT, R11, R12, RZ ;  /* 0x0000000c0b0c1210 */ /* 0x002fca0007ffe0ff */
[----:B------:R-:W-:Y:S01]  /*07f0*/  @P1 STS [R3+UR7+0x4], R12 ;  /* 0x0000040c03001988 */ /* 0x000fe20008000807 */
[----:B------:R-:W-:Y:S08]  /*0800*/  BAR.SYNC.DEFER_BLOCKING 0x0 ;  /* 0x0000000000007b1d */ /* 0x000ff00000010000 */
[----:B------:R-:W-:Y:S06]  /*0810*/  BAR.SYNC.DEFER_BLOCKING 0x0 ;  /* 0x0000000000007b1d */ /* 0x000fec0000010000 */
[----:B------:R-:W1:Y:S02]  /*0820*/  LDS R11, [R4] ;  /* 0x00000000040b7984 */ /* 0x000e640000000800 */
[----:B-1----:R-:W-:-:S13]  /*0830*/  ISETP.NE.AND P1, PT, R11, RZ, PT ;  /* 0x000000ff0b00720c */ /* 0x002fda0003f25270 */
[----:B------:R-:W-:Y:S04]  /*0840*/  @P1 LDS R11, [R9] ;  /* 0x00000000090b1984 */ /* 0x000fe80000000800 */
[----:B------:R-:W-:Y:S04]  /*0850*/  @!P1 LDS R14, [R9] ;  /* 0x00000000090e9984 */ /* 0x000fe80000000800 */
[----:B------:R-:W1:Y:S02]  /*0860*/  @!P1 LDS R15, [UR8] ;  /* 0x00000008ff0f9984 */ /* 0x000e640008000800 */
[----:B-1----:R-:W-:-:S05]  /*0870*/  @!P1 IADD3 R11, PT, PT, R15, R0, -R14 ;  /* 0x000000000f0b9210 */ /* 0x002fca0007ffe80e */
[----:B------:R-:W-:Y:S01]  /*0880*/  STS [R10], R11 ;  /* 0x0000000b0a007388 */ /* 0x000fe20000000800 */
[----:B------:R-:W-:Y:S06]  /*0890*/  BAR.SYNC.DEFER_BLOCKING 0x0 ;  /* 0x0000000000007b1d */ /* 0x000fec0000010000 */
[----:B------:R-:W1:Y:S04]  /*08a0*/  LDS R14, [R10] ;  /* 0x000000000a0e7984 */ /* 0x000e680000000800 */
[----:B------:R-:W2:Y:S01]  /*08b0*/  LDS R12, [R6] ;  /* 0x00000000060c7984 */ /* 0x000ea20000000800 */
[----:B-1----:R-:W-:-:S05]  /*08c0*/  LEA R15, R14, UR9, 0x2 ;  /* 0x000000090e0f7c11 */ /* 0x002fca000f8e10ff */
[----:B--2---:R-:W-:Y:S01]  /*08d0*/  STS [R15], R12 ;  /* 0x0000000c0f007388 */ /* 0x004fe20000000800 */
[----:B------:R-:W-:Y:S06]  /*08e0*/  BAR.SYNC.DEFER_BLOCKING 0x0 ;  /* 0x0000000000007b1d */ /* 0x000fec0000010000 */
[----:B------:R-:W1:Y:S04]  /*08f0*/  LDS R14, [R13] ;  /* 0x000000000d0e7984 */ /* 0x000e680000000800 */
[----:B-1----:R1:W-:Y:S01]  /*0900*/  STS [R3+UR5], R14 ;  /* 0x0000000e03007988 */ /* 0x0023e20008000805 */
[----:B------:R-:W-:Y:S06]  /*0910*/  BAR.SYNC.DEFER_BLOCKING 0x0 ;  /* 0x0000000000007b1d */ /* 0x000fec0000010000 */
[----:B------:R-:W-:Y:S05]  /*0920*/  BRA.U UP0, `(.L_x_3) ;  /* 0xfffffff900647547 */ /* 0x000fea000b83ffff */
[----:B-1----:R-:W1:Y:S01]  /*0930*/  LDS R3, [R3+UR5] ;  /* 0x0000000503037984 */ /* 0x002e620008000800 */
[----:B------:R-:W2:Y:S02]  /*0940*/  LDC.64 R4, c[0x0][0x388] ;  /* 0x0000e200ff047b82 */ /* 0x000ea40000000a00 */
[----:B--2---:R-:W-:-:S05]  /*0950*/  IMAD.WIDE R4, R0, 0x4, R4 ;  /* 0x0000000400047825 */ /* 0x004fca00078e0204 */
[----:B-1----:R-:W-:Y:S01]  /*0960*/  STG.E desc[UR14][R4.64], R3 ;  /* 0x0000000304007986 */ /* 0x002fe2000c10190e */
[----:B------:R-:W-:Y:S06]  /*0970*/  BAR.SYNC.DEFER_BLOCKING 0x0 ;  /* 0x0000000000007b1d */ /* 0x000fec0000010000 */
[----:B------:R-:W-:Y:S05]  /*0980*/  EXIT ;  /* 0x000000000000794d */ /* 0x000fea0003800000 */
.L_x_1:
[----:B------:R-:W-:-:S07]  /*0990*/  IMAD.MOV.U32 R12, RZ, RZ, -0x1 ;  /* 0xffffffffff0c7424 */ /* 0x000fce00078e00ff */
[----:B0-----:R-:W-:Y:S05]  /*09a0*/  WARPSYNC.COLLECTIVE R12, `(.L_x_4) ;  /* 0x000000000c087348 */ /* 0x001fea0003c00000 */
[----:B------:R-:W-:Y:S01]  /*09b0*/  NOP ;  /* 0x0000000000007918 */ /* 0x000fe20000000000 */
[----:B0-----:R-:W-:Y:S05]  /*09c0*/  ENDCOLLECTIVE ;  /* 0x000000000000791b */ /* 0x001fea0003800000 */
.L_x_4:
[----:B------:R-:W-:Y:S04]  /*09d0*/  @P1 LDS R11, [R8+UR12+-0x8] ;  /* 0xfffff80c080b1984 */ /* 0x000fe80008000800 */
[----:B------:R-:W0:Y:S02]  /*09e0*/  @P1 LDS R12, [R8+UR12] ;  /* 0x0000000c080c1984 */ /* 0x000e240008000800 */
[----:B0-----:R-:W-:Y:S02]  /*09f0*/  @P1 IMAD.IADD R11, R11, 0x1, R12 ;  /* 0x000000010b0b1824 */ /* 0x001fe400078e020c */
[----:B------:R-:W-:-:S03]  /*0a00*/  IMAD.MOV.U32 R12, RZ, RZ, -0x1 ;  /* 0xffffffffff0c7424 */ /* 0x000fc600078e00ff */
[----:B------:R0:W-:Y:S04]  /*0a10*/  @P1 STS [R8+UR12], R11 ;  /* 0x0000000b08001988 */ /* 0x0001e8000800080c */
[----:B0-----:R-:W-:Y:S05]  /*0a20*/  WARPSYNC.COLLECTIVE R12, `(.L_x_5) ;  /* 0x000000000c087348 */ /* 0x001fea0003c00000 */
[----:B------:R-:W-:Y:S01]  /*0a30*/  NOP ;  /* 0x0000000000007918 */ /* 0x000fe20000000000 */
[----:B0-----:R-:W-:Y:S05]  /*0a40*/  ENDCOLLECTIVE ;  /* 0x000000000000791b */ /* 0x001fea0003800000 */
.L_x_5:
[----:B------:R-:W-:Y:S04]  /*0a50*/  @P2 LDS R15, [R8+UR12] ;  /* 0x0000000c080f2984 */ /* 0x000fe80008000800 */
[----:B------:R-:W0:Y:S02]  /*0a60*/  @P2 LDS R12, [R8+UR12+-0x10] ;  /* 0xfffff00c080c2984 */ /* 0x000e240008000800 */
[----:B0-----:R-:W-:Y:S01]  /*0a70*/  @P2 IMAD.IADD R15, R12, 0x1, R15 ;  /* 0x000000010c0f2824 */ /* 0x001fe200078e020f */
[----:B------:R-:W-:-:S04]  /*0a80*/  MOV R12, 0xffffffff ;  /* 0xffffffff000c7802 */ /* 0x000fc80000000f00 */
[----:B------:R0:W-:Y:S03]  /*0a90*/  @P2 STS [R8+UR12], R15 ;  /* 0x0000000f08002988 */ /* 0x0001e6000800080c */
[----:B0-----:R-:W-:Y:S05]  /*0aa0*/  WARPSYNC.COLLECTIVE R12, `(.L_x_6) ;  /* 0x000000000c087348 */ /* 0x001fea0003c00000 */
[----:B------:R-:W-:Y:S01]  /*0ab0*/  NOP ;  /* 0x0000000000007918 */ /* 0x000fe20000000000 */
[----:B0-----:R-:W-:Y:S05]  /*0ac0*/  ENDCOLLECTIVE ;  /* 0x000000000000791b */ /* 0x001fea0003800000 */
.L_x_6:
[----:B------:R-:W-:Y:S04]  /*0ad0*/  @P3 LDS R17, [R8+UR12] ;  /* 0x0000000c08113984 */ /* 0x000fe80008000800 */
[----:B------:R-:W0:Y:S02]  /*0ae0*/  @P3 LDS R12, [R8+UR12+-0x20] ;  /* 0xffffe00c080c3984 */ /* 0x000e240008000800 */
[----:B0-----:R-:W-:Y:S02]  /*0af0*/  @P3 IMAD.IADD R17, R12, 0x1, R17 ;  /* 0x000000010c113824 */ /* 0x001fe400078e0211 */
[----:B------:R-:W-:-:S03]  /*0b00*/  IMAD.MOV.U32 R12, RZ, RZ, -0x1 ;  /* 0xffffffffff0c7424 */ /* 0x000fc600078e00ff */
[----:B------:R0:W-:Y:S04]  /*0b10*/  @P3 STS [R8+UR12], R17 ;  /* 0x0000001108003988 */ /* 0x0001e8000800080c */
[----:B0-----:R-:W-:Y:S05]  /*0b20*/  WARPSYNC.COLLECTIVE R12, `(.L_x_7) ;  /* 0x000000000c087348 */ /* 0x001fea0003c00000 */
[----:B------:R-:W-:Y:S01]  /*0b30*/  NOP ;  /* 0x0000000000007918 */ /* 0x000fe20000000000 */
[----:B0-----:R-:W-:Y:S05]  /*0b40*/  ENDCOLLECTIVE ;  /* 0x000000000000791b */ /* 0x001fea0003800000 */
.L_x_7:
[----:B------:R-:W-:Y:S05]  /*0b50*/  BRA `(.L_x_8) ;  /* 0xfffffff800e47947 */ /* 0x000fea000383ffff */
.L_x_2:
[----:B------:R-:W-:Y:S01]  /*0b60*/  BSSY B0, `(.L_x_9) ;  /* 0x0000005000007945 */ /* 0x000fe20003800000 */
[----:B------:R-:W-:-:S07]  /*0b70*/  IMAD.MOV.U32 R12, RZ, RZ, -0x1 ;  /* 0xffffffffff0c7424 */ /* 0x000fce00078e00ff */
[----:B01----:R-:W-:Y:S05]  /*0b80*/  WARPSYNC.COLLECTIVE R12, `(.L_x_10) ;  /* 0x000000000c087348 */ /* 0x003fea0003c00000 */
[----:B------:R-:W-:Y:S01]  /*0b90*/  NOP ;  /* 0x0000000000007918 */ /* 0x000fe20000000000 */
[----:B01----:R-:W-:Y:S05]  /*0ba0*/  ENDCOLLECTIVE ;  /* 0x000000000000791b */ /* 0x003fea0003800000 */
.L_x_10:
[----:B------:R-:W-:Y:S05]  /*0bb0*/  BSYNC B0 ;  /* 0x0000000000007941 */ /* 0x000fea0003800000 */
.L_x_9:
[----:B------:R-:W-:Y:S05]  /*0bc0*/  BRA `(.L_x_0) ;  /* 0xfffffff800e47947 */ /* 0x000fea000383ffff */
.L_x_11:
[----:B------:R-:W-:-:S00]  /*0bd0*/  BRA `(.L_x_11) ;  /* 0xfffffffc00fc7947 */ /* 0x000fc0000383ffff */
[----:B------:R-:W-:-:S00]  /*0be0*/  NOP ;  /* 0x0000000000007918 */ /* 0x000fc00000000000 */
        /* <DEDUP_REMOVED lines=9> */
.L_x_57:


//--------------------- .text._Z16Data_PostprocessPfi --------------------------
	.section	.text._Z16Data_PostprocessPfi,"ax",@progbits
	.align	128
        .global         _Z16Data_PostprocessPfi
        .type           _Z16Data_PostprocessPfi,@function
        .size           _Z16Data_PostprocessPfi,(.L_x_58 - _Z16Data_PostprocessPfi)
        .other          _Z16Data_PostprocessPfi,@"STO_CUDA_ENTRY STV_DEFAULT"
_Z16Data_PostprocessPfi:
.text._Z16Data_PostprocessPfi:
[----:B------:R-:W-:Y:S01]  /*0000*/  LDC R1, c[0x0][0x37c] ;  /* 0x0000df00ff017b82 */ /* 0x000fe20000000800 */
[----:B------:R-:W0:Y:S01]  /*0010*/  S2R R5, SR_CTAID.X ;  /* 0x0000000000057919 */ /* 0x000e220000002500 */
[----:B------:R-:W0:Y:S01]  /*0020*/  LDCU UR4, c[0x0][0x360] ;  /* 0x00006c00ff0477ac */ /* 0x000e220008000800 */
[----:B------:R-:W0:Y:S01]  /*0030*/  S2R R0, SR_TID.X ;  /* 0x0000000000007919 */ /* 0x000e220000002100 */
[----:B------:R-:W1:Y:S01]  /*0040*/  LDCU UR5, c[0x0][0x388] ;  /* 0x00007100ff0577ac */ /* 0x000e620008000800 */
[----:B0-----:R-:W-:-:S05]  /*0050*/  IMAD R5, R5, UR4, R0 ;  /* 0x0000000405057c24 */ /* 0x001fca000f8e0200 */
[----:B-1----:R-:W-:-:S13]  /*0060*/  ISETP.GE.AND P0, PT, R5, UR5, PT ;  /* 0x0000000505007c0c */ /* 0x002fda000bf06270 */
[----:B------:R-:W-:Y:S05]  /*0070*/  @P0 EXIT ;  /* 0x000000000000094d */ /* 0x000fea0003800000 */
[----:B------:R-:W0:Y:S01]  /*0080*/  LDC.64 R2, c[0x0][0x380] ;  /* 0x0000e000ff027b82 */ /* 0x000e220000000a00 */
[----:B------:R-:W1:Y:S01]  /*0090*/  LDCU.64 UR4, c[0x0][0x358] ;  /* 0x00006b00ff0477ac */ /* 0x000e620008000a00 */
[----:B0-----:R-:W-:-:S05]  /*00a0*/  IMAD.WIDE R2, R5, 0x4, R2 ;  /* 0x0000000405027825 */ /* 0x001fca00078e0202 */
[----:B-1----:R-:W2:Y:S02]  /*00b0*/  LDG.E R0, desc[UR4][R2.64] ;  /* 0x0000000402007981 */ /* 0x002ea4000c1e1900 */
[C---:B--2---:R-:W-:Y:S02]  /*00c0*/  ISETP.GE.AND P0, PT, R0.reuse, RZ, PT ;  /* 0x000000ff0000720c */ /* 0x044fe40003f06270 */
[----:B------:R-:W-:-:S11]  /*00d0*/  LOP3.LUT R5, R0, 0x7fffffff, RZ, 0xc0, !PT ;  /* 0x7fffffff00057812 */ /* 0x000fd600078ec0ff */
[----:B------:R-:W-:-:S05]  /*00e0*/  @P0 LOP3.LUT R5, RZ, R0, RZ, 0x33, !PT ;  /* 0x00000000ff050212 */ /* 0x000fca00078e33ff */
[----:B------:R-:W-:Y:S01]  /*00f0*/  STG.E desc[UR4][R2.64], R5 ;  /* 0x0000000502007986 */ /* 0x000fe2000c101904 */
[----:B------:R-:W-:Y:S05]  /*0100*/  EXIT ;  /* 0x000000000000794d */ /* 0x000fea0003800000 */
.L_x_12:
        /* <DEDUP_REMOVED lines=15> */
.L_x_58:


//--------------------- .text._Z15Data_PreprocessPfi --------------------------
	.section	.text._Z15Data_PreprocessPfi,"ax",@progbits
	.align	128
        .global         _Z15Data_PreprocessPfi
        .type           _Z15Data_PreprocessPfi,@function
        .size           _Z15Data_PreprocessPfi,(.L_x_59 - _Z15Data_PreprocessPfi)
        .other          _Z15Data_PreprocessPfi,@"STO_CUDA_ENTRY STV_DEFAULT"
_Z15Data_PreprocessPfi:
.text._Z15Data_PreprocessPfi:
        /* <DEDUP_REMOVED lines=12> */
[----:B--2---:R-:W-:Y:S02]  /*00c0*/  ISETP.GE.AND P0, PT, R0, RZ, PT ;  /* 0x000000ff0000720c */ /* 0x004fe40003f06270 */
[----:B------:R-:W-:-:S11]  /*00d0*/  LOP3.LUT R5, RZ, R0, RZ, 0x33, !PT ;  /* 0x00000000ff057212 */ /* 0x000fd600078e33ff */
[----:B------:R-:W-:-:S05]  /*00e0*/  @P0 LOP3.LUT R5, R0, 0x80000000, RZ, 0xfc, !PT ;  /* 0x8000000000050812 */ /* 0x000fca00078efcff */
[----:B------:R-:W-:Y:S01]  /*00f0*/  STG.E desc[UR4][R2.64], R5 ;  /* 0x0000000502007986 */ /* 0x000fe2000c101904 */
[----:B------:R-:W-:Y:S05]  /*0100*/  EXIT ;  /* 0x000000000000794d */ /* 0x000fea0003800000 */
.L_x_13:
        /* <DEDUP_REMOVED lines=15> */
.L_x_59:


//--------------------- .text._Z14GPU_radix_sortPfS_ii --------------------------
	.section	.text._Z14GPU_radix_sortPfS_ii,"ax",@progbits
	.align	128
        .global         _Z14GPU_radix_sortPfS_ii
        .type           _Z14GPU_radix_sortPfS_ii,@function
        .size           _Z14GPU_radix_sortPfS_ii,(.L_x_56 - _Z14GPU_radix_sortPfS_ii)
        .other          _Z14GPU_radix_sortPfS_ii,@"STO_CUDA_ENTRY STV_DEFAULT"
_Z14GPU_radix_sortPfS_ii:
.text._Z14GPU_radix_sortPfS_ii:
[----:B------:R-:W-:Y:S01]  /*0000*/  LDC R1, c[0x0][0x37c] ;  /* 0x0000df00ff017b82 */ /* 0x000fe20000000800 */
[----:B------:R-:W0:Y:S07]  /*0010*/  S2R R3, SR_TID.X ;  /* 0x0000000000037919 */ /* 0x000e2e0000002100 */
[----:B------:R-:W0:Y:S01]  /*0020*/  S2UR UR4, SR_CTAID.X ;  /* 0x00000000000479c3 */ /* 0x000e220000002500 */
[----:B------:R-:W1:Y:S01]  /*0030*/  LDCU UR5, c[0x0][0x394] ;  /* 0x00007280ff0577ac */ /* 0x000e620008000800 */
[----:B------:R-:W-:Y:S01]  /*0040*/  BSSY.RECONVERGENT B0, `(.L_x_14) ;  /* 0x0000012000007945 */ /* 0x000fe20003800200 */
[----:B------:R-:W2:Y:S05]  /*0050*/  LDCU.64 UR8, c[0x0][0x358] ;  /* 0x00006b00ff0877ac */ /* 0x000eaa0008000a00 */
[----:B------:R-:W0:Y:S02]  /*0060*/  LDC R6, c[0x0][0x360] ;  /* 0x0000d800ff067b82 */ /* 0x000e240000000800 */
[----:B0-----:R-:W-:Y:S01]  /*0070*/  IMAD R6, R6, UR4, R3 ;  /* 0x0000000406067c24 */ /* 0x001fe2000f8e0203 */
[----:B------:R-:W0:Y:S04]  /*0080*/  LDCU UR4, c[0x0][0x390] ;  /* 0x00007200ff0477ac */ /* 0x000e280008000800 */
[----:B-1----:R-:W-:-:S13]  /*0090*/  ISETP.GE.AND P0, PT, R6, UR5, PT ;  /* 0x0000000506007c0c */ /* 0x002fda000bf06270 */
[----:B--2---:R-:W-:Y:S05]  /*00a0*/  @P0 BRA `(.L_x_15) ;  /* 0x00000000002c0947 */ /* 0x004fea0003800000 */
[----:B------:R-:W1:Y:S01]  /*00b0*/  LDC.64 R4, c[0x0][0x380] ;  /* 0x0000e000ff047b82 */ /* 0x000e620000000a00 */
[----:B------:R-:W-:-:S07]  /*00c0*/  IMAD.MOV.U32 R7, RZ, RZ, R6 ;  /* 0x000000ffff077224 */ /* 0x000fce00078e0006 */
.L_x_16:
[----:B-12---:R-:W-:-:S05]  /*00d0*/  IMAD.WIDE R2, R7, 0x4, R4 ;  /* 0x0000000407027825 */ /* 0x006fca00078e0204 */
[----:B------:R-:W2:Y:S01]  /*00e0*/  LDG.E R0, desc[UR8][R2.64] ;  /* 0x0000000802007981 */ /* 0x000ea2000c1e1900 */
[----:B0-----:R-:W-:Y:S01]  /*00f0*/  VIADD R7, R7, UR4 ;  /* 0x0000000407077c36 */ /* 0x001fe20008000000 */
[----:B--2---:R-:W-:Y:S02]  /*0100*/  ISETP.GE.AND P0, PT, R0, RZ, PT ;  /* 0x000000ff0000720c */ /* 0x004fe40003f06270 */
[----:B------:R-:W-:-:S11]  /*0110*/  LOP3.LUT R9, RZ, R0, RZ, 0x33, !PT ;  /* 0x00000000ff097212 */ /* 0x000fd600078e33ff */
[----:B------:R-:W-:Y:S02]  /*0120*/  @P0 LOP3.LUT R9, R0, 0x80000000, RZ, 0xfc, !PT ;  /* 0x8000000000090812 */ /* 0x000fe400078efcff */
[----:B------:R-:W-:-:S03]  /*0130*/  ISETP.GE.AND P0, PT, R7, UR5, PT ;  /* 0x0000000507007c0c */ /* 0x000fc6000bf06270 */
[----:B------:R2:W-:Y:S10]  /*0140*/  STG.E desc[UR8][R2.64], R9 ;  /* 0x0000000902007986 */ /* 0x0005f4000c101908 */
[----:B------:R-:W-:Y:S05]  /*0150*/  @!P0 BRA `(.L_x_16) ;  /* 0xfffffffc00dc8947 */ /* 0x000fea000383ffff */
.L_x_15:
[----:B0-----:R-:W-:Y:S05]  /*0160*/  BSYNC.RECONVERGENT B0 ;  /* 0x0000000000007941 */ /* 0x001fea0003800200 */
.L_x_14:
[----:B------:R-:W-:Y:S06]  /*0170*/  BAR.SYNC.DEFER_BLOCKING 0x0 ;  /* 0x0000000000007b1d */ /* 0x000fec0000010000 */
[----:B------:R-:W-:-:S05]  /*0180*/  UMOV UR4, URZ ;  /* 0x000000ff00047c82 */ /* 0x000fca0008000000 */
.L_x_25:
[----:B0-----:R-:W0:Y:S01]  /*0190*/  LDCU UR5, c[0x0][0x394] ;  /* 0x00007280ff0577ac */ /* 0x001e220008000800 */
[----:B------:R-:W-:Y:S01]  /*01a0*/  BSSY.RECONVERGENT B0, `(.L_x_17) ;  /* 0x000001d000007945 */ /* 0x000fe20003800200 */
[----:B--2---:R-:W-:Y:S01]  /*01b0*/  IMAD.MOV.U32 R9, RZ, RZ, RZ ;  /* 0x000000ffff097224 */ /* 0x004fe200078e00ff */
[----:B-1----:R-:W1:Y:S01]  /*01c0*/  LDCU.64 UR6, c[0x0][0x390] ;  /* 0x00007200ff0677ac */ /* 0x002e620008000a00 */
[----:B------:R-:W-:Y:S02]  /*01d0*/  IMAD.MOV.U32 R15, RZ, RZ, RZ ;  /* 0x000000ffff0f7224 */ /* 0x000fe400078e00ff */
[----:B0-----:R-:W-:-:S05]  /*01e0*/  IMAD.U32 R7, RZ, RZ, UR5 ;  /* 0x00000005ff077e24 */ /* 0x001fca000f8e00ff */
[----:B------:R-:W-:-:S13]  /*01f0*/  ISETP.GE.AND P0, PT, R6, R7, PT ;  /* 0x000000070600720c */ /* 0x000fda0003f06270 */
[----:B-1-3--:R-:W-:Y:S05]  /*0200*/  @P0 BRA `(.L_x_18) ;  /* 0x0000000000580947 */ /* 0x00afea0003800000 */
[----:B------:R-:W0:Y:S01]  /*0210*/  LDC.64 R2, c[0x0][0x380] ;  /* 0x0000e000ff027b82 */ /* 0x000e220000000a00 */
[----:B------:R-:W-:Y:S01]  /*0220*/  IMAD.MOV.U32 R4, RZ, RZ, 0x1 ;  /* 0x00000001ff047424 */ /* 0x000fe200078e00ff */
[----:B------:R-:W-:Y:S01]  /*0230*/  MOV R0, R6 ;  /* 0x0000000600007202 */ /* 0x000fe20000000f00 */
[----:B------:R-:W-:Y:S02]  /*0240*/  IMAD.MOV.U32 R15, RZ, RZ, RZ ;  /* 0x000000ffff0f7224 */ /* 0x000fe400078e00ff */
[----:B------:R-:W-:Y:S01]  /*0250*/  IMAD.MOV.U32 R9, RZ, RZ, RZ ;  /* 0x000000ffff097224 */ /* 0x000fe200078e00ff */
[----:B------:R-:W-:-:S07]  /*0260*/  SHF.L.U32 R8, R4, UR4, RZ ;  /* 0x0000000404087c19 */ /* 0x000fce00080006ff */
.L_x_19:
[----:B0-----:R-:W-:-:S06]  /*0270*/  IMAD.WIDE R4, R0, 0x4, R2 ;  /* 0x0000000400047825 */ /* 0x001fcc00078e0202 */
[----:B------:R-:W2:Y:S01]  /*0280*/  LDG.E R5, desc[UR8][R4.64] ;  /* 0x0000000804057981 */ /* 0x000ea2000c1e1900 */
[----:B------:R-:W-:Y:S01]  /*0290*/  VIADD R0, R0, UR6 ;  /* 0x0000000600007c36 */ /* 0x000fe20008000000 */
[----:B--2---:R-:W-:-:S13]  /*02a0*/  LOP3.LUT P0, RZ, R5, R8, RZ, 0xc0, !PT ;  /* 0x0000000805ff7212 */ /* 0x004fda000780c0ff */
[----:B------:R-:W0:Y:S01]  /*02b0*/  @P0 LDC.64 R10, c[0x0][0x388] ;  /* 0x0000e200ff0a0b82 */ /* 0x000e220000000a00 */
[--C-:B------:R-:W-:Y:S02]  /*02c0*/  @P0 IMAD R7, R15, UR6, R6.reuse ;  /* 0x000000060f070c24 */ /* 0x100fe4000f8e0206 */
[----:B------:R-:W-:Y:S02]  /*02d0*/  @!P0 IMAD R13, R9, UR6, R6 ;  /* 0x00000006090d8c24 */ /* 0x000fe4000f8e0206 */
[----:B------:R-:W-:Y:S02]  /*02e0*/  @P0 VIADD R15, R15, 0x1 ;  /* 0x000000010f0f0836 */ /* 0x000fe40000000000 */
[----:B------:R-:W-:-:S04]  /*02f0*/  @!P0 IMAD.WIDE R12, R13, 0x4, R2 ;  /* 0x000000040d0c8825 */ /* 0x000fc800078e0202 */
[----:B------:R-:W-:Y:S02]  /*0300*/  @!P0 VIADD R9, R9, 0x1 ;  /* 0x0000000109098836 */ /* 0x000fe40000000000 */
[----:B0-----:R-:W-:-:S04]  /*0310*/  @P0 IMAD.WIDE R10, R7, 0x4, R10 ;  /* 0x00000004070a0825 */ /* 0x001fc800078e020a */
[----:B------:R-:W-:Y:S01]  /*0320*/  IMAD.U32 R7, RZ, RZ, UR7 ;  /* 0x00000007ff077e24 */ /* 0x000fe2000f8e00ff */
[----:B------:R1:W-:Y:S04]  /*0330*/  @P0 STG.E desc[UR8][R10.64], R5 ;  /* 0x000000050a000986 */ /* 0x0003e8000c101908 */
[----:B------:R1:W-:Y:S01]  /*0340*/  @!P0 STG.E desc[UR8][R12.64], R5 ;  /* 0x000000050c008986 */ /* 0x0003e2000c101908 */
[----:B------:R-:W-:-:S13]  /*0350*/  ISETP.GE.AND P1, PT, R0, R7, PT ;  /* 0x000000070000720c */ /* 0x000fda0003f26270 */
[----:B-1----:R-:W-:Y:S05]  /*0360*/  @!P1 BRA `(.L_x_19) ;  /* 0xfffffffc00c09947 */ /* 0x002fea000383ffff */
.L_x_18:
[----:B------:R-:W-:Y:S05]  /*0370*/  BSYNC.RECONVERGENT B0 ;  /* 0x0000000000007941 */ /* 0x000fea0003800200 */
.L_x_17:
[----:B------:R-:W-:Y:S01]  /*0380*/  ISETP.GE.AND P0, PT, R15, 0x1, PT ;  /* 0x000000010f00780c */ /* 0x000fe20003f06270 */
[----:B------:R-:W-:-:S12]  /*0390*/  BSSY.RECONVERGENT B0, `(.L_x_20) ;  /* 0x000003b000007945 */ /* 0x000fd80003800200 */
[----:B------:R-:W-:Y:S05]  /*03a0*/  @!P0 BRA `(.L_x_21) ;  /* 0x0000000000e48947 */ /* 0x000fea0003800000 */
[C---:B------:R-:W-:Y:S01]  /*03b0*/  ISETP.GE.U32.AND P0, PT, R15.reuse, 0x4, PT ;  /* 0x000000040f00780c */ /* 0x040fe20003f06070 */
[----:B------:R-:W-:Y:S01]  /*03c0*/  BSSY.RECONVERGENT B1, `(.L_x_22) ;  /* 0x0000021000017945 */ /* 0x000fe20003800200 */
[----:B------:R-:W-:Y:S01]  /*03d0*/  LOP3.LUT R10, R15, 0x3, RZ, 0xc0, !PT ;  /* 0x000000030f0a7812 */ /* 0x000fe200078ec0ff */
[----:B------:R-:W-:-:S03]  /*03e0*/  IMAD.MOV.U32 R11, RZ, RZ, RZ ;  /* 0x000000ffff0b7224 */ /* 0x000fc600078e00ff */
[----:B------:R-:W-:-:S07]  /*03f0*/  ISETP.NE.AND P1, PT, R10, RZ, PT ;  /* 0x000000ff0a00720c */ /* 0x000fce0003f25270 */
[----:B------:R-:W-:Y:S06]  /*0400*/  @!P0 BRA `(.L_x_23) ;  /* 0x0000000000708947 */ /* 0x000fec0003800000 */
[----:B------:R-:W0:Y:S01]  /*0410*/  LDC R0, c[0x0][0x390] ;  /* 0x0000e400ff007b82 */ /* 0x000e220000000800 */
[----:B------:R-:W-:Y:S02]  /*0420*/  LOP3.LUT R11, R15, 0x7ffffffc, RZ, 0xc0, !PT ;  /* 0x7ffffffc0f0b7812 */ /* 0x000fe400078ec0ff */
[----:B------:R-:W-:-:S03]  /*0430*/  MOV R15, R6 ;  /* 0x00000006000f7202 */ /* 0x000fc60000000f00 */
[----:B------:R-:W-:Y:S02]  /*0440*/  IMAD.MOV R8, RZ, RZ, -R11 ;  /* 0x000000ffff087224 */ /* 0x000fe400078e0a0b */
[----:B------:R-:W1:Y:S08]  /*0450*/  LDC.64 R2, c[0x0][0x380] ;  /* 0x0000e000ff027b82 */ /* 0x000e700000000a00 */
[----:B------:R-:W2:Y:S01]  /*0460*/  LDC.64 R4, c[0x0][0x388] ;  /* 0x0000e200ff047b82 */ /* 0x000ea20000000a00 */
[----:B0-----:R-:W-:-:S07]  /*0470*/  IMAD R13, R9, R0, R6 ;  /* 0x00000000090d7224 */ /* 0x001fce00078e0206 */
.L_x_24:
[----:B0-2---:R-:W-:-:S05]  /*0480*/  IMAD.WIDE R26, R15, 0x4, R4 ;  /* 0x000000040f1a7825 */ /* 0x005fca00078e0204 */
[----:B------:R-:W2:Y:S01]  /*0490*/  LDG.E R12, desc[UR8][R26.64] ;  /* 0x000000081a0c7981 */ /* 0x000ea2000c1e1900 */
[----:B-1----:R-:W-:-:S04]  /*04a0*/  IMAD.WIDE R16, R13, 0x4, R2 ;  /* 0x000000040d107825 */ /* 0x002fc800078e0202 */
[C---:B------:R-:W-:Y:S01]  /*04b0*/  IMAD.WIDE R18, R0.reuse, 0x4, R26 ;  /* 0x0000000400127825 */ /* 0x040fe200078e021a */
[----:B--2---:R0:W-:Y:S04]  /*04c0*/  STG.E desc[UR8][R16.64], R12 ;  /* 0x0000000c10007986 */ /* 0x0041e8000c101908 */
[----:B------:R-:W2:Y:S01]  /*04d0*/  LDG.E R14, desc[UR8][R18.64] ;  /* 0x00000008120e7981 */ /* 0x000ea2000c1e1900 */
[----:B------:R-:W-:-:S04]  /*04e0*/  IMAD.WIDE R20, R0, 0x4, R16 ;  /* 0x0000000400147825 */ /* 0x000fc800078e0210 */
[C---:B------:R-:W-:Y:S01]  /*04f0*/  IMAD.WIDE R22, R0.reuse, 0x4, R18 ;  /* 0x0000000400167825 */ /* 0x040fe200078e0212 */
[----:B--2---:R0:W-:Y:S04]  /*0500*/  STG.E desc[UR8][R20.64], R14 ;  /* 0x0000000e14007986 */ /* 0x0041e8000c101908 */
[----:B------:R-:W2:Y:S01]  /*0510*/  LDG.E R19, desc[UR8][R22.64] ;  /* 0x0000000816137981 */ /* 0x000ea2000c1e1900 */
[----:B------:R-:W-:-:S04]  /*0520*/  IMAD.WIDE R24, R0, 0x4, R20 ;  /* 0x0000000400187825 */ /* 0x000fc800078e0214 */
[C---:B------:R-:W-:Y:S01]  /*0530*/  IMAD.WIDE R28, R0.reuse, 0x4, R22 ;  /* 0x00000004001c7825 */ /* 0x040fe200078e0216 */
[----:B--2---:R0:W-:Y:S05]  /*0540*/  STG.E desc[UR8][R24.64], R19 ;  /* 0x0000001318007986 */ /* 0x0041ea000c101908 */
[----:B------:R-:W2:Y:S01]  /*0550*/  LDG.E R29, desc[UR8][R28.64] ;  /* 0x000000081c1d7981 */ /* 0x000ea2000c1e1900 */
[----:B------:R-:W-:-:S04]  /*0560*/  IMAD.WIDE R26, R0, 0x4, R24 ;  /* 0x00000004001a7825 */ /* 0x000fc800078e0218 */
[----:B------:R-:W-:Y:S02]  /*0570*/  VIADD R8, R8, 0x4 ;  /* 0x0000000408087836 */ /* 0x000fe40000000000 */
[C---:B------:R-:W-:Y:S02]  /*0580*/  IMAD R15, R0.reuse, 0x4, R15 ;  /* 0x00000004000f7824 */ /* 0x040fe400078e020f */
[----:B------:R-:W-:Y:S01]  /*0590*/  IMAD R13, R0, 0x4, R13 ;  /* 0x00000004000d7824 */ /* 0x000fe200078e020d */
[----:B------:R-:W-:Y:S01]  /*05a0*/  ISETP.NE.AND P0, PT, R8, RZ, PT ;  /* 0x000000ff0800720c */ /* 0x000fe20003f05270 */
[----:B--2---:R0:W-:-:S12]  /*05b0*/  STG.E desc[UR8][R26.64], R29 ;  /* 0x0000001d1a007986 */ /* 0x0041d8000c101908 */
[----:B------:R-:W-:Y:S05]  /*05c0*/  @P0 BRA `(.L_x_24) ;  /* 0xfffffffc00ac0947 */ /* 0x000fea000383ffff */
.L_x_23:
[----:B------:R-:W-:Y:S05]  /*05d0*/  BSYNC.RECONVERGENT B1 ;  /* 0x0000000000017941 */ /* 0x000fea0003800200 */
.L_x_22:
[----:B------:R-:W-:Y:S05]  /*05e0*/  @!P1 BRA `(.L_x_21) ;  /* 0x0000000000549947 */ /* 0x000fea0003800000 */
[----:B------:R-:W1:Y:S08]  /*05f0*/  LDC R15, c[0x0][0x390] ;  /* 0x0000e400ff0f7b82 */ /* 0x000e700000000800 */
[----:B------:R-:W2:Y:S08]  /*0600*/  LDC.64 R2, c[0x0][0x388] ;  /* 0x0000e200ff027b82 */ /* 0x000eb00000000a00 */
[----:B------:R-:W3:Y:S01]  /*0610*/  LDC.64 R4, c[0x0][0x380] ;  /* 0x0000e000ff047b82 */ /* 0x000ee20000000a00 */
[----:B-1----:R-:W-:-:S04]  /*0620*/  IMAD R11, R11, R15, R6 ;  /* 0x0000000f0b0b7224 */ /* 0x002fc800078e0206 */
[----:B--2---:R-:W-:-:S05]  /*0630*/  IMAD.WIDE R2, R11, 0x4, R2 ;  /* 0x000000040b027825 */ /* 0x004fca00078e0202 */
[----:B------:R-:W2:Y:S01]  /*0640*/  LDG.E R13, desc[UR8][R2.64] ;  /* 0x00000008020d7981 */ /* 0x000ea2000c1e1900 */
[----:B------:R-:W-:Y:S01]  /*0650*/  IMAD R9, R9, R15, R11 ;  /* 0x0000000f09097224 */ /* 0x000fe200078e020b */
[----:B------:R-:W-:-:S03]  /*0660*/  ISETP.NE.AND P0, PT, R10, 0x1, PT ;  /* 0x000000010a00780c */ /* 0x000fc60003f05270 */
[----:B---3--:R-:W-:-:S05]  /*0670*/  IMAD.WIDE R4, R9, 0x4, R4 ;  /* 0x0000000409047825 */ /* 0x008fca00078e0204 */
[----:B--2---:R1:W-:Y:S05]  /*0680*/  STG.E desc[UR8][R4.64], R13 ;  /* 0x0000000d04007986 */ /* 0x0043ea000c101908 */
[----:B------:R-:W-:Y:S05]  /*0690*/  @!P0 BRA `(.L_x_21) ;  /* 0x0000000000288947 */ /* 0x000fea0003800000 */
[----:B------:R-:W-:-:S05]  /*06a0*/  IMAD.WIDE R2, R15, 0x4, R2 ;  /* 0x000000040f027825 */ /* 0x000fca00078e0202 */
[----:B------:R-:W2:Y:S01]  /*06b0*/  LDG.E R9, desc[UR8][R2.64] ;  /* 0x0000000802097981 */ /* 0x000ea2000c1e1900 */
[----:B-1----:R-:W-:Y:S01]  /*06c0*/  IMAD.WIDE R4, R15, 0x4, R4 ;  /* 0x000000040f047825 */ /* 0x002fe200078e0204 */
[----:B------:R-:W-:-:S04]  /*06d0*/  ISETP.NE.AND P0, PT, R10, 0x2, PT ;  /* 0x000000020a00780c */ /* 0x000fc80003f05270 */
[----:B--2---:R2:W-:Y:S09]  /*06e0*/  STG.E desc[UR8][R4.64], R9 ;  /* 0x0000000904007986 */ /* 0x0045f2000c101908 */
[----:B------:R-:W-:Y:S05]  /*06f0*/  @!P0 BRA `(.L_x_21) ;  /* 0x0000000000108947 */ /* 0x000fea0003800000 */
[----:B------:R-:W-:-:S06]  /*0700*/  IMAD.WIDE R2, R15, 0x4, R2 ;  /* 0x000000040f027825 */ /* 0x000fcc00078e0202 */
[----:B------:R-:W3:Y:S01]  /*0710*/  LDG.E R3, desc[UR8][R2.64] ;  /* 0x0000000802037981 */ /* 0x000ee2000c1e1900 */
[----:B--2---:R-:W-:-:S05]  /*0720*/  IMAD.WIDE R4, R15, 0x4, R4 ;  /* 0x000000040f047825 */ /* 0x004fca00078e0204 */
[----:B---3--:R3:W-:Y:S02]  /*0730*/  STG.E desc[UR8][R4.64], R3 ;  /* 0x0000000304007986 */ /* 0x0087e4000c101908 */
.L_x_21:
[----:B------:R-:W-:Y:S05]  /*0740*/  BSYNC.RECONVERGENT B0 ;  /* 0x0000000000007941 */ /* 0x000fea0003800200 */
.L_x_20:
[----:B------:R-:W-:-:S04]  /*0750*/  UIADD3 UR4, UPT, UPT, UR4, 0x1, URZ ;  /* 0x0000000104047890 */ /* 0x000fc8000fffe0ff */
[----:B------:R-:W-:-:S09]  /*0760*/  UISETP.NE.AND UP0, UPT, UR4, 0x20, UPT ;  /* 0x000000200400788c */ /* 0x000fd2000bf05270 */
[----:B------:R-:W-:Y:S05]  /*0770*/  BRA.U UP0, `(.L_x_25) ;  /* 0xfffffff900847547 */ /* 0x000fea000b83ffff */
[----:B------:R-:W4:Y:S08]  /*0780*/  S2UR UR7, SR_CgaCtaId ;  /* 0x00000000000779c3 */ /* 0x000f300000008800 */
[----:B------:R-:W-:Y:S01]  /*0790*/  BAR.SYNC.DEFER_BLOCKING 0x0 ;  /* 0x0000000000007b1d */ /* 0x000fe20000010000 */
[----:B------:R-:W-:-:S05]  /*07a0*/  ISETP.GE.AND P0, PT, R7, 0x1, PT ;  /* 0x000000010700780c */ /* 0x000fca0003f06270 */
[----:B------:R-:W-:Y:S01]  /*07b0*/  UMOV UR4, 0x400 ;  /* 0x0000040000047882 */ /* 0x000fe20000000000 */
[----:B------:R-:W-:Y:S01]  /*07c0*/  BSSY.RECONVERGENT B0, `(.L_x_26) ;  /* 0x0000060000007945 */ /* 0x000fe20003800200 */
[----:B------:R-:W-:Y:S02]  /*07d0*/  UIADD3 UR5, UPT, UPT, UR4, 0x400, URZ ;  /* 0x0000040004057890 */ /* 0x000fe4000fffe0ff */
[----:B------:R-:W-:Y:S02]  /*07e0*/  UIADD3 UR6, UPT, UPT, UR4, 0x800, URZ ;  /* 0x0000080004067890 */ /* 0x000fe4000fffe0ff */
[----:B----4-:R-:W-:Y:S02]  /*07f0*/  ULEA UR4, UR7, UR4, 0x18 ;  /* 0x0000000407047291 */ /* 0x010fe4000f8ec0ff */
[----:B------:R-:W-:Y:S02]  /*0800*/  ULEA UR5, UR7, UR5, 0x18 ;  /* 0x0000000507057291 */ /* 0x000fe4000f8ec0ff */
[----:B------:R-:W-:-:S02]  /*0810*/  ULEA UR6, UR7, UR6, 0x18 ;  /* 0x0000000607067291 */ /* 0x000fc4000f8ec0ff */
[C---:B------:R-:W-:Y:S02]  /*0820*/  LEA R10, R6.reuse, UR4, 0x2 ;  /* 0x00000004060a7c11 */ /* 0x040fe4000f8e10ff */
[C---:B------:R-:W-:Y:S02]  /*0830*/  LEA R2, R6.reuse, UR5, 0x2 ;  /* 0x0000000506027c11 */ /* 0x040fe4000f8e10ff */
[----:B-123--:R-:W-:Y:S01]  /*0840*/  LEA R5, R6, UR6, 0x2 ;  /* 0x0000000606057c11 */ /* 0x00efe2000f8e10ff */
[----:B------:R1:W-:Y:S04]  /*0850*/  STS [R10], RZ ;  /* 0x000000ff0a007388 */ /* 0x0003e80000000800 */
[----:B------:R1:W-:Y:S04]  /*0860*/  STS [R2], RZ ;  /* 0x000000ff02007388 */ /* 0x0003e80000000800 */
[----:B------:R1:W-:Y:S01]  /*0870*/  STS [R5], R6 ;  /* 0x0000000605007388 */ /* 0x0003e20000000800 */
[----:B------:R-:W-:Y:S06]  /*0880*/  BAR.SYNC.DEFER_BLOCKING 0x0 ;  /* 0x0000000000007b1d */ /* 0x000fec0000010000 */
[----:B------:R-:W-:Y:S05]  /*0890*/  @!P0 BRA `(.L_x_27) ;  /* 0x0000000400488947 */ /* 0x000fea0003800000 */
[----:B------:R-:W2:Y:S01]  /*08a0*/  LDCU UR4, c[0x0][0x390] ;  /* 0x00007200ff0477ac */ /* 0x000ea20008000800 */
[----:B------:R-:W-:Y:S01]  /*08b0*/  I2FP.F32.S32 R0, R7 ;  /* 0x0000000700007245 */ /* 0x000fe20000201400 */
[----:B------:R-:W-:Y:S01]  /*08c0*/  BSSY.RECONVERGENT B1, `(.L_x_28) ;  /* 0x000000d000017945 */ /* 0x000fe20003800200 */
[----:B--2---:R-:W-:-:S04]  /*08d0*/  I2FP.F32.S32 R3, UR4 ;  /* 0x0000000400037c45 */ /* 0x004fc80008201400 */
[----:B------:R-:W2:Y:S08]  /*08e0*/  MUFU.RCP R4, R3 ;  /* 0x0000000300047308 */ /* 0x000eb00000001000 */
[----:B------:R-:W3:Y:S01]  /*08f0*/  FCHK P0, R0, R3 ;  /* 0x0000000300007302 */ /* 0x000ee20000000000 */
[----:B--2---:R-:W-:-:S04]  /*0900*/  FFMA R9, -R3, R4, 1 ;  /* 0x3f80000003097423 */ /* 0x004fc80000000104 */
[----:B------:R-:W-:-:S04]  /*0910*/  FFMA R9, R4, R9, R4 ;  /* 0x0000000904097223 */ /* 0x000fc80000000004 */
[----:B------:R-:W-:-:S04]  /*0920*/  FFMA R4, R0, R9, RZ ;  /* 0x0000000900047223 */ /* 0x000fc800000000ff */
[----:B------:R-:W-:-:S04]  /*0930*/  FFMA R7, -R3, R4, R0 ;  /* 0x0000000403077223 */ /* 0x000fc80000000100 */
[----:B------:R-:W-:Y:S01]  /*0940*/  FFMA R7, R9, R7, R4 ;  /* 0x0000000709077223 */ /* 0x000fe20000000004 */
[----:B---3--:R-:W-:Y:S06]  /*0950*/  @!P0 BRA `(.L_x_29) ;  /* 0x00000000000c8947 */ /* 0x008fec0003800000 */
[----:B------:R-:W-:-:S07]  /*0960*/  MOV R4, 0x980 ;  /* 0x0000098000047802 */ /* 0x000fce0000000f00 */
[----:B01----:R-:W-:Y:S05]  /*0970*/  CALL.REL.NOINC `($__internal_0_$__cuda_sm3x_div_rn_noftz_f32_slowpath) ;  /* 0x00000004005c7944 */ /* 0x003fea0003c00000 */
[----:B------:R-:W-:-:S07]  /*0980*/  IMAD.MOV.U32 R7, RZ, RZ, R0 ;  /* 0x000000ffff077224 */ /* 0x000fce00078e0000 */
.L_x_29:
[----:B------:R-:W-:Y:S05]  /*0990*/  BSYNC.RECONVERGENT B1 ;  /* 0x0000000000017941 */ /* 0x000fea0003800200 */
.L_x_28:
[----:B------:R2:W3:Y:S01]  /*09a0*/  F2I.CEIL.NTZ R0, R7 ;  /* 0x0000000700007305 */ /* 0x0004e2000020b100 */
[----:B------:R-:W-:-:S07]  /*09b0*/  HFMA2 R4, -RZ, RZ, 0, 0 ;  /* 0x00000000ff047431 */ /* 0x000fce00000001ff */
.L_x_40:
[----:B------:R-:W-:Y:S01]  /*09c0*/  STS [R5], R6 ;  /* 0x0000000605007388 */ /* 0x000fe20000000800 */
[----:B------:R-:W-:Y:S03]  /*09d0*/  BSSY.RECONVERGENT B1, `(.L_x_30) ;  /* 0x0000012000017945 */ /* 0x000fe60003800200 */
[----:B---34-:R-:W3:Y:S02]  /*09e0*/  LDS R3, [R10] ;  /* 0x000000000a037984 */ /* 0x018ee40000000800 */
[----:B---3--:R-:W-:-:S13]  /*09f0*/  ISETP.GE.AND P0, PT, R3, R0, PT ;  /* 0x000000000300720c */ /* 0x008fda0003f06270 */
[----:B------:R-:W-:Y:S05]  /*0a00*/  @P0 BRA `(.L_x_31) ;  /* 0x0000000000300947 */ /* 0x000fea0003800000 */
[----:B------:R-:W3:Y:S02]  /*0a10*/  LDCU.64 UR4, c[0x0][0x390] ;  /* 0x00007200ff0477ac */ /* 0x000ee40008000a00 */
[----:B---3--:R-:W-:-:S05]  /*0a20*/  IMAD R3, R3, UR4, R6 ;  /* 0x0000000403037c24 */ /* 0x008fca000f8e0206 */
[----:B------:R-:W-:-:S13]  /*0a30*/  ISETP.GE.AND P0, PT, R3, UR5, PT ;  /* 0x0000000503007c0c */ /* 0x000fda000bf06270 */
[----:B------:R-:W-:Y:S05]  /*0a40*/  @P0 BRA `(.L_x_32) ;  /* 0x0000000000140947 */ /* 0x000fea0003800000 */
[----:B------:R-:W3:Y:S02]  /*0a50*/  LDC.64 R8, c[0x0][0x380] ;  /* 0x0000e000ff087b82 */ /* 0x000ee40000000a00 */
[----:B---3--:R-:W-:-:S06]  /*0a60*/  IMAD.WIDE R8, R3, 0x4, R8 ;  /* 0x0000000403087825 */ /* 0x008fcc00078e0208 */
[----:B------:R-:W3:Y:S04]  /*0a70*/  LDG.E R9, desc[UR8][R8.64] ;  /* 0x0000000808097981 */ /* 0x000ee8000c1e1900 */
[----:B---3--:R3:W-:Y:S01]  /*0a80*/  STS [R2], R9 ;  /* 0x0000000902007388 */ /* 0x0087e20000000800 */
[----:B------:R-:W-:Y:S05]  /*0a90*/  BRA `(.L_x_33) ;  /* 0x0000000000147947 */ /* 0x000fea0003800000 */
.L_x_32:
[----:B------:R-:W-:-:S05]  /*0aa0*/  IMAD.MOV.U32 R3, RZ, RZ, -0x1 ;  /* 0xffffffffff037424 */ /* 0x000fca00078e00ff */
[----:B------:R4:W-:Y:S01]  /*0ab0*/  STS [R2], R3 ;  /* 0x0000000302007388 */ /* 0x0009e20000000800 */
[----:B------:R-:W-:Y:S05]  /*0ac0*/  BRA `(.L_x_33) ;  /* 0x0000000000087947 */ /* 0x000fea0003800000 */
.L_x_31:
[----:B------:R-:W-:-:S05]  /*0ad0*/  IMAD.MOV.U32 R3, RZ, RZ, -0x1 ;  /* 0xffffffffff037424 */ /* 0x000fca00078e00ff */
[----:B------:R3:W-:Y:S02]  /*0ae0*/  STS [R2], R3 ;  /* 0x0000000302007388 */ /* 0x0007e40000000800 */
.L_x_33:
[----:B------:R-:W-:Y:S05]  /*0af0*/  BSYNC.RECONVERGENT B1 ;  /* 0x0000000000017941 */ /* 0x000fea0003800200 */
.L_x_30:
[----:B------:R-:W5:Y:S02]  /*0b00*/  LDCU UR4, c[0x0][0x390] ;  /* 0x00007200ff0477ac */ /* 0x000f640008000800 */
[----:B-----5:R-:W-:Y:S01]  /*0b10*/  UISETP.GE.U32.AND UP0, UPT, UR4, 0x2, UPT ;  /* 0x000000020400788c */ /* 0x020fe2000bf06070 */
[----:B------:R-:W-:Y:S08]  /*0b20*/  BAR.SYNC.DEFER_BLOCKING 0x0 ;  /* 0x0000000000007b1d */ /* 0x000ff00000010000 */
[----:B------:R-:W-:Y:S05]  /*0b30*/  BRA.U !UP0, `(.L_x_34) ;  /* 0x0000000108487547 */ /* 0x000fea000b800000 */
[----:B------:R-:W3:Y:S02]  /*0b40*/  LDCU UR4, c[0x0][0x390] ;  /* 0x00007200ff0477ac */ /* 0x000ee40008000800 */
[----:B---34-:R-:W-:-:S07]  /*0b50*/  IMAD.U32 R3, RZ, RZ, UR4 ;  /* 0x00000004ff037e24 */ /* 0x018fce000f8e00ff */
.L_x_37:
[----:B------:R-:W-:Y:S01]  /*0b60*/  SHF.R.S32.HI R3, RZ, 0x1, R3 ;  /* 0x00000001ff037819 */ /* 0x000fe20000011403 */
[----:B------:R-:W-:Y:S03]  /*0b70*/  BSSY.RECONVERGENT B1, `(.L_x_35) ;  /* 0x000000b000017945 */ /* 0x000fe60003800200 */
[----:B------:R-:W-:-:S13]  /*0b80*/  ISETP.GE.AND P0, PT, R6, R3, PT ;  /* 0x000000030600720c */ /* 0x000fda0003f06270 */
[----:B---3--:R-:W-:Y:S05]  /*0b90*/  @P0 BRA `(.L_x_36) ;  /* 0x0000000000200947 */ /* 0x008fea0003800000 */
[----:B--2---:R-:W-:Y:S01]  /*0ba0*/  IMAD R7, R3, 0x4, R2 ;  /* 0x0000000403077824 */ /* 0x004fe200078e0202 */
[----:B------:R-:W-:Y:S05]  /*0bb0*/  LDS R8, [R2] ;  /* 0x0000000002087984 */ /* 0x000fea0000000800 */
[----:B------:R-:W2:Y:S02]  /*0bc0*/  LDS R7, [R7] ;  /* 0x0000000007077984 */ /* 0x000ea40000000800 */
[----:B--2---:R-:W-:-:S13]  /*0bd0*/  ISETP.GE.U32.AND P0, PT, R7, R8, PT ;  /* 0x000000080700720c */ /* 0x004fda0003f06070 */
[----:B------:R-:W-:Y:S01]  /*0be0*/  @!P0 IMAD R8, R3, 0x4, R5 ;  /* 0x0000000403088824 */ /* 0x000fe200078e0205 */
[----:B------:R-:W-:Y:S05]  /*0bf0*/  @!P0 STS [R2], R7 ;  /* 0x0000000702008388 */ /* 0x000fea0000000800 */
[----:B------:R-:W2:Y:S04]  /*0c00*/  @!P0 LDS R8, [R8] ;  /* 0x0000000008088984 */ /* 0x000ea80000000800 */
[----:B--2---:R3:W-:Y:S02]  /*0c10*/  @!P0 STS [R5], R8 ;  /* 0x0000000805008388 */ /* 0x0047e40000000800 */
.L_x_36:
[----:B------:R-:W-:Y:S05]  /*0c20*/  BSYNC.RECONVERGENT B1 ;  /* 0x0000000000017941 */ /* 0x000fea0003800200 */
.L_x_35:
[----:B------:R-:W-:Y:S01]  /*0c30*/  BAR.SYNC.DEFER_BLOCKING 0x0 ;  /* 0x0000000000007b1d */ /* 0x000fe20000010000 */
[----:B------:R-:W-:-:S13]  /*0c40*/  ISETP.GT.U32.AND P0, PT, R3, 0x1, PT ;  /* 0x000000010300780c */ /* 0x000fda0003f04070 */
[----:B------:R-:W-:Y:S05]  /*0c50*/  @P0 BRA `(.L_x_37) ;  /* 0xfffffffc00c00947 */ /* 0x000fea000383ffff */
.L_x_34:
[----:B------:R-:W-:Y:S01]  /*0c60*/  ISETP.NE.AND P0, PT, R6, RZ, PT ;  /* 0x000000ff0600720c */ /* 0x000fe20003f05270 */
[----:B------:R-:W-:-:S12]  /*0c70*/  BSSY.RECONVERGENT B1, `(.L_x_38) ;  /* 0x000000e000017945 */ /* 0x000fd80003800200 */
[----:B------:R-:W-:Y:S05]  /*0c80*/  @P0 BRA `(.L_x_39) ;  /* 0x0000000000300947 */ /* 0x000fea0003800000 */
[----:B------:R-:W5:Y:S01]  /*0c90*/  S2UR UR5, SR_CgaCtaId ;  /* 0x00000000000579c3 */ /* 0x000f620000008800 */
[----:B------:R-:W-:-:S07]  /*0ca0*/  UMOV UR4, 0x400 ;  /* 0x0000040000047882 */ /* 0x000fce0000000000 */
[----:B---3--:R-:W3:Y:S01]  /*0cb0*/  LDC.64 R8, c[0x0][0x388] ;  /* 0x0000e200ff087b82 */ /* 0x008ee20000000a00 */
[----:B-----5:R-:W-:Y:S01]  /*0cc0*/  ULEA UR4, UR5, UR4, 0x18 ;  /* 0x0000000405047291 */ /* 0x020fe2000f8ec0ff */
[----:B---3--:R-:W-:-:S08]  /*0cd0*/  IMAD.WIDE.U32 R8, R4, 0x4, R8 ;  /* 0x0000000404087825 */ /* 0x008fd000078e0008 */
[----:B----4-:R-:W3:Y:S02]  /*0ce0*/  LDS R3, [UR4+0x800] ;  /* 0x00080004ff037984 */ /* 0x010ee40008000800 */
[----:B---3--:R-:W-:-:S05]  /*0cf0*/  LEA R3, R3, UR4, 0x2 ;  /* 0x0000000403037c11 */ /* 0x008fca000f8e10ff */
[----:B--2---:R-:W0:Y:S02]  /*0d00*/  LDS R7, [R3] ;  /* 0x0000000003077984 */ /* 0x004e240000000800 */
[----:B0-----:R-:W-:-:S05]  /*0d10*/  IADD3 R12, PT, PT, R7, 0x1, RZ ;  /* 0x00000001070c7810 */ /* 0x001fca0007ffe0ff */
[----:B------:R-:W-:Y:S04]  /*0d20*/  STS [R3], R12 ;  /* 0x0000000c03007388 */ /* 0x000fe80000000800 */
[----:B------:R-:W0:Y:S04]  /*0d30*/  LDS R7, [UR4+0x400] ;  /* 0x00040004ff077984 */ /* 0x000e280008000800 */
[----:B0-----:R0:W-:Y:S02]  /*0d40*/  STG.E desc[UR8][R8.64], R7 ;  /* 0x0000000708007986 */ /* 0x0011e4000c101908 */
.L_x_39:
[----:B------:R-:W-:Y:S05]  /*0d50*/  BSYNC.RECONVERGENT B1 ;  /* 0x0000000000017941 */ /* 0x000fea0003800200 */
.L_x_38:
[----:B------:R-:W0:Y:S01]  /*0d60*/  LDCU UR4, c[0x0][0x394] ;  /* 0x00007280ff0477ac */ /* 0x000e220008000800 */
[----:B------:R-:W-:Y:S02]  /*0d70*/  VIADD R4, R4, 0x1 ;  /* 0x0000000104047836 */ /* 0x000fe40000000000 */
[----:B0-2---:R-:W-:Y:S01]  /*0d80*/  IMAD.U32 R7, RZ, RZ, UR4 ;  /* 0x00000004ff077e24 */ /* 0x005fe2000f8e00ff */
[----:B------:R-:W-:Y:S04]  /*0d90*/  BAR.SYNC.DEFER_BLOCKING 0x0 ;  /* 0x0000000000007b1d */ /* 0x000fe80000010000 */
[----:B------:R-:W-:-:S13]  /*0da0*/  ISETP.NE.AND P0, PT, R4, R7, PT ;  /* 0x000000070400720c */ /* 0x000fda0003f05270 */
[----:B------:R-:W-:Y:S05]  /*0db0*/  @P0 BRA `(.L_x_40) ;  /* 0xfffffffc00000947 */ /* 0x000fea000383ffff */
.L_x_27:
[----:B------:R-:W-:Y:S05]  /*0dc0*/  BSYNC.RECONVERGENT B0 ;  /* 0x0000000000007941 */ /* 0x000fea0003800200 */
.L_x_26:
[----:B-1-3--:R-:W1:Y:S08]  /*0dd0*/  LDC.64 R4, c[0x0][0x388] ;  /* 0x0000e200ff047b82 */ /* 0x00ae700000000a00 */
[----:B------:R-:W-:Y:S01]  /*0de0*/  BAR.SYNC.DEFER_BLOCKING 0x0 ;  /* 0x0000000000007b1d */ /* 0x000fe20000010000 */
[----:B------:R-:W-:-:S05]  /*0df0*/  ISETP.GE.AND P0, PT, R6, R7, PT ;  /* 0x000000070600720c */ /* 0x000fca0003f06270 */
[----:B------:R-:W2:Y:S01]  /*0e00*/  LDCU UR4, c[0x0][0x390] ;  /* 0x00007200ff0477ac */ /* 0x000ea20008000800 */
[----:B------:R-:W-:Y:S07]  /*0e10*/  BSSY.RECONVERGENT B0, `(.L_x_41) ;  /* 0x000000b000007945 */ /* 0x000fee0003800200 */
[----:B------:R-:W-:Y:S05]  /*0e20*/  @P0 BRA `(.L_x_42) ;  /* 0x0000000000240947 */ /* 0x000fea0003800000 */
.L_x_43:
[----:B-1-34-:R-:W-:-:S05]  /*0e30*/  IMAD.WIDE R2, R6, 0x4, R4 ;  /* 0x0000000406027825 */ /* 0x01afca00078e0204 */
[----:B------:R-:W3:Y:S01]  /*0e40*/  LDG.E R0, desc[UR8][R2.64] ;  /* 0x0000000802007981 */ /* 0x000ee2000c1e1900 */
[----:B--2---:R-:W-:Y:S01]  /*0e50*/  VIADD R6, R6, UR4 ;  /* 0x0000000406067c36 */ /* 0x004fe20008000000 */
[C---:B---3--:R-:W-:Y:S02]  /*0e60*/  ISETP.GE.AND P0, PT, R0.reuse, RZ, PT ;  /* 0x000000ff0000720c */ /* 0x048fe40003f06270 */
[----:B------:R-:W-:-:S11]  /*0e70*/  LOP3.LUT R9, R0, 0x7fffffff, RZ, 0xc0, !PT ;  /* 0x7fffffff00097812 */ /* 0x000fd600078ec0ff */
[----:B------:R-:W-:Y:S02]  /*0e80*/  @P0 LOP3.LUT R9, RZ, R0, RZ, 0x33, !PT ;  /* 0x00000000ff090212 */ /* 0x000fe400078e33ff */
[----:B------:R-:W-:-:S03]  /*0e90*/  ISETP.GE.AND P0, PT, R6, R7, PT ;  /* 0x000000070600720c */ /* 0x000fc60003f06270 */
[----:B------:R3:W-:Y:S10]  /*0ea0*/  STG.E desc[UR8][R2.64], R9 ;  /* 0x0000000902007986 */ /* 0x0007f4000c101908 */
[----:B------:R-:W-:Y:S05]  /*0eb0*/  @!P0 BRA `(.L_x_43) ;  /* 0xfffffffc00dc8947 */ /* 0x000fea000383ffff */
.L_x_42:
[----:B--2---:R-:W-:Y:S05]  /*0ec0*/  BSYNC.RECONVERGENT B0 ;  /* 0x0000000000007941 */ /* 0x004fea0003800200 */
.L_x_41:
[----:B------:R-:W-:Y:S06]  /*0ed0*/  BAR.SYNC.DEFER_BLOCKING 0x0 ;  /* 0x0000000000007b1d */ /* 0x000fec0000010000 */
[----:B------:R-:W-:Y:S05]  /*0ee0*/  EXIT ;  /* 0x000000000000794d */ /* 0x000fea0003800000 */
        .weak           $__internal_0_$__cuda_sm3x_div_rn_noftz_f32_slowpath
        .type           $__internal_0_$__cuda_sm3x_div_rn_noftz_f32_slowpath,@function
        .size           $__internal_0_$__cuda_sm3x_div_rn_noftz_f32_slowpath,(.L_x_56 - $__internal_0_$__cuda_sm3x_div_rn_noftz_f32_slowpath)
$__internal_0_$__cuda_sm3x_div_rn_noftz_f32_slowpath:
[--C-:B------:R-:W-:Y:S01]  /*0ef0*/  SHF.R.U32.HI R8, RZ, 0x17, R3.reuse ;  /* 0x00000017ff087819 */ /* 0x100fe20000011603 */
[----:B------:R-:W-:Y:S01]  /*0f00*/  BSSY.RECONVERGENT B2, `(.L_x_44) ;  /* 0x0000064000027945 */ /* 0x000fe20003800200 */
[----:B------:R-:W-:Y:S01]  /*0f10*/  SHF.R.U32.HI R7, RZ, 0x17, R0 ;  /* 0x00000017ff077819 */ /* 0x000fe20000011600 */
[----:B------:R-:W-:Y:S01]  /*0f20*/  IMAD.MOV.U32 R12, RZ, RZ, R3 ;  /* 0x000000ffff0c7224 */ /* 0x000fe200078e0003 */
[----:B------:R-:W-:Y:S02]  /*0f30*/  LOP3.LUT R8, R8, 0xff, RZ, 0xc0, !PT ;  /* 0x000000ff08087812 */ /* 0x000fe400078ec0ff */
[----:B------:R-:W-:Y:S02]  /*0f40*/  LOP3.LUT R9, R7, 0xff, RZ, 0xc0, !PT ;  /* 0x000000ff07097812 */ /* 0x000fe400078ec0ff */
[----:B------:R-:W-:Y:S01]  /*0f50*/  MOV R11, R0 ;  /* 0x00000000000b7202 */ /* 0x000fe20000000f00 */
[----:B------:R-:W-:Y:S02]  /*0f60*/  VIADD R14, R8, 0xffffffff ;  /* 0xffffffff080e7836 */ /* 0x000fe40000000000 */
[----:B------:R-:W-:-:S03]  /*0f70*/  VIADD R13, R9, 0xffffffff ;  /* 0xffffffff090d7836 */ /* 0x000fc60000000000 */
[----:B------:R-:W-:-:S04]  /*0f80*/  ISETP.GT.U32.AND P0, PT, R14, 0xfd, PT ;  /* 0x000000fd0e00780c */ /* 0x000fc80003f04070 */
[----:B------:R-:W-:-:S13]  /*0f90*/  ISETP.GT.U32.OR P0, PT, R13, 0xfd, P0 ;  /* 0x000000fd0d00780c */ /* 0x000fda0000704470 */
[----:B------:R-:W-:Y:S01]  /*0fa0*/  @!P0 IMAD.MOV.U32 R7, RZ, RZ, RZ ;  /* 0x000000ffff078224 */ /* 0x000fe200078e00ff */
[----:B------:R-:W-:Y:S06]  /*0fb0*/  @!P0 BRA `(.L_x_45) ;  /* 0x00000000005c8947 */ /* 0x000fec0003800000 */
[----:B------:R-:W-:Y:S02]  /*0fc0*/  FSETP.GTU.FTZ.AND P0, PT, |R0|, +INF , PT ;  /* 0x7f8000000000780b */ /* 0x000fe40003f1c200 */
[----:B------:R-:W-:-:S04]  /*0fd0*/  FSETP.GTU.FTZ.AND P1, PT, |R3|, +INF , PT ;  /* 0x7f8000000300780b */ /* 0x000fc80003f3c200 */
[----:B------:R-:W-:-:S13]  /*0fe0*/  PLOP3.LUT P0, PT, P0, P1, PT, 0xf8, 0x8f ;  /* 0x00000000008f781c */ /* 0x000fda0000703f70 */
[----:B------:R-:W-:Y:S05]  /*0ff0*/  @P0 BRA `(.L_x_46) ;  /* 0x00000004004c0947 */ /* 0x000fea0003800000 */
[----:B------:R-:W-:-:S13]  /*1000*/  LOP3.LUT P0, RZ, R12, 0x7fffffff, R11, 0xc8, !PT ;  /* 0x7fffffff0cff7812 */ /* 0x000fda000780c80b */
[----:B------:R-:W-:Y:S05]  /*1010*/  @!P0 BRA `(.L_x_47) ;  /* 0x00000004003c8947 */ /* 0x000fea0003800000 */
[C---:B------:R-:W-:Y:S02]  /*1020*/  FSETP.NEU.FTZ.AND P2, PT, |R0|.reuse, +INF , PT ;  /* 0x7f8000000000780b */ /* 0x040fe40003f5d200 */
[----:B------:R-:W-:Y:S02]  /*1030*/  FSETP.NEU.FTZ.AND P1, PT, |R3|, +INF , PT ;  /* 0x7f8000000300780b */ /* 0x000fe40003f3d200 */
[----:B------:R-:W-:-:S11]  /*1040*/  FSETP.NEU.FTZ.AND P0, PT, |R0|, +INF , PT ;  /* 0x7f8000000000780b */ /* 0x000fd60003f1d200 */
[----:B------:R-:W-:Y:S05]  /*1050*/  @!P1 BRA !P2, `(.L_x_47) ;  /* 0x00000004002c9947 */ /* 0x000fea0005000000 */
[----:B------:R-:W-:-:S04]  /*1060*/  LOP3.LUT P2, RZ, R11, 0x7fffffff, RZ, 0xc0, !PT ;  /* 0x7fffffff0bff7812 */ /* 0x000fc8000784c0ff */
[----:B------:R-:W-:-:S13]  /*1070*/  PLOP3.LUT P1, PT, P1, P2, PT, 0x2f, 0xf2 ;  /* 0x0000000000f2781c */ /* 0x000fda0000f24577 */
[----:B------:R-:W-:Y:S05]  /*1080*/  @P1 BRA `(.L_x_48) ;  /* 0x0000000400181947 */ /* 0x000fea0003800000 */
[----:B------:R-:W-:-:S04]  /*1090*/  LOP3.LUT P1, RZ, R12, 0x7fffffff, RZ, 0xc0, !PT ;  /* 0x7fffffff0cff7812 */ /* 0x000fc8000782c0ff */
[----:B------:R-:W-:-:S13]  /*10a0*/  PLOP3.LUT P0, PT, P0, P1, PT, 0x2f, 0xf2 ;  /* 0x0000000000f2781c */ /* 0x000fda0000702577 */
[----:B------:R-:W-:Y:S05]  /*10b0*/  @P0 BRA `(.L_x_49) ;  /* 0x0000000400000947 */ /* 0x000fea0003800000 */
[----:B------:R-:W-:Y:S02]  /*10c0*/  ISETP.GE.AND P0, PT, R13, RZ, PT ;  /* 0x000000ff0d00720c */ /* 0x000fe40003f06270 */
[----:B------:R-:W-:-:S11]  /*10d0*/  ISETP.GE.AND P1, PT, R14, RZ, PT ;  /* 0x000000ff0e00720c */ /* 0x000fd60003f26270 */
[----:B------:R-:W-:Y:S02]  /*10e0*/  @P0 IMAD.MOV.U32 R7, RZ, RZ, RZ ;  /* 0x000000ffff070224 */ /* 0x000fe400078e00ff */
[----:B------:R-:W-:Y:S01]  /*10f0*/  @!P0 FFMA R11, R0, 1.84467440737095516160e+19, RZ ;  /* 0x5f800000000b8823 */ /* 0x000fe200000000ff */
[----:B------:R-:W-:Y:S02]  /*1100*/  @!P0 IMAD.MOV.U32 R7, RZ, RZ, -0x40 ;  /* 0xffffffc0ff078424 */ /* 0x000fe400078e00ff */
[----:B------:R-:W-:Y:S02]  /*1110*/  @!P1 FFMA R12, R3, 1.84467440737095516160e+19, RZ ;  /* 0x5f800000030c9823 */ /* 0x000fe400000000ff */
[----:B------:R-:W-:-:S07]  /*1120*/  @!P1 VIADD R7, R7, 0x40 ;  /* 0x0000004007079836 */ /* 0x000fce0000000000 */
.L_x_45:
[----:B------:R-:W-:Y:S01]  /*1130*/  LEA R3, R8, 0xc0800000, 0x17 ;  /* 0xc080000008037811 */ /* 0x000fe200078eb8ff */
[----:B------:R-:W-:Y:S01]  /*1140*/  VIADD R9, R9, 0xffffff81 ;  /* 0xffffff8109097836 */ /* 0x000fe20000000000 */
[----:B------:R-:W-:Y:S02]  /*1150*/  BSSY.RECONVERGENT B3, `(.L_x_50) ;  /* 0x0000035000037945 */ /* 0x000fe40003800200 */
[----:B------:R-:W-:Y:S01]  /*1160*/  IADD3 R3, PT, PT, -R3, R12, RZ ;  /* 0x0000000c03037210 */ /* 0x000fe20007ffe1ff */
[C---:B------:R-:W-:Y:S01]  /*1170*/  IMAD R0, R9.reuse, -0x800000, R11 ;  /* 0xff80000009007824 */ /* 0x040fe200078e020b */
[----:B------:R-:W-:Y:S02]  /*1180*/  IADD3 R8, PT, PT, R9, 0x7f, -R8 ;  /* 0x0000007f09087810 */ /* 0x000fe40007ffe808 */
[----:B------:R-:W0:Y:S01]  /*1190*/  MUFU.RCP R12, R3 ;  /* 0x00000003000c7308 */ /* 0x000e220000001000 */
[----:B------:R-:W-:Y:S02]  /*11a0*/  FADD.FTZ R13, -R3, -RZ ;  /* 0x800000ff030d7221 */ /* 0x000fe40000010100 */
[----:B------:R-:W-:-:S02]  /*11b0*/  IMAD.IADD R8, R8, 0x1, R7 ;  /* 0x0000000108087824 */ /* 0x000fc400078e0207 */
[----:B0-----:R-:W-:-:S04]  /*11c0*/  FFMA R15, R12, R13, 1 ;  /* 0x3f8000000c0f7423 */ /* 0x001fc8000000000d */
[----:B------:R-:W-:-:S04]  /*11d0*/  FFMA R14, R12, R15, R12 ;  /* 0x0000000f0c0e7223 */ /* 0x000fc8000000000c */
[----:B------:R-:W-:-:S04]  /*11e0*/  FFMA R11, R0, R14, RZ ;  /* 0x0000000e000b7223 */ /* 0x000fc800000000ff */
[----:B------:R-:W-:-:S04]  /*11f0*/  FFMA R12, R13, R11, R0 ;  /* 0x0000000b0d0c7223 */ /* 0x000fc80000000000 */
[----:B------:R-:W-:-:S04]  /*1200*/  FFMA R11, R14, R12, R11 ;  /* 0x0000000c0e0b7223 */ /* 0x000fc8000000000b */
[----:B------:R-:W-:-:S04]  /*1210*/  FFMA R12, R13, R11, R0 ;  /* 0x0000000b0d0c7223 */ /* 0x000fc80000000000 */
[----:B------:R-:W-:-:S05]  /*1220*/  FFMA R0, R14, R12, R11 ;  /* 0x0000000c0e007223 */ /* 0x000fca000000000b */
[----:B------:R-:W-:-:S04]  /*1230*/  SHF.R.U32.HI R3, RZ, 0x17, R0 ;  /* 0x00000017ff037819 */ /* 0x000fc80000011600 */
[----:B------:R-:W-:-:S05]  /*1240*/  LOP3.LUT R3, R3, 0xff, RZ, 0xc0, !PT ;  /* 0x000000ff03037812 */ /* 0x000fca00078ec0ff */
[----:B------:R-:W-:-:S04]  /*1250*/  IMAD.IADD R9, R3, 0x1, R8 ;  /* 0x0000000103097824 */ /* 0x000fc800078e0208 */
[----:B------:R-:W-:-:S05]  /*1260*/  VIADD R3, R9, 0xffffffff ;  /* 0xffffffff09037836 */ /* 0x000fca0000000000 */
[----:B------:R-:W-:-:S13]  /*1270*/  ISETP.GE.U32.AND P0, PT, R3, 0xfe, PT ;  /* 0x000000fe0300780c */ /* 0x000fda0003f06070 */
[----:B------:R-:W-:Y:S05]  /*1280*/  @!P0 BRA `(.L_x_51) ;  /* 0x0000000000808947 */ /* 0x000fea0003800000 */
[----:B------:R-:W-:-:S13]  /*1290*/  ISETP.GT.AND P0, PT, R9, 0xfe, PT ;  /* 0x000000fe0900780c */ /* 0x000fda0003f04270 */
[----:B------:R-:W-:Y:S05]  /*12a0*/  @P0 BRA `(.L_x_52) ;  /* 0x00000000006c0947 */ /* 0x000fea0003800000 */
[----:B------:R-:W-:-:S13]  /*12b0*/  ISETP.GE.AND P0, PT, R9, 0x1, PT ;  /* 0x000000010900780c */ /* 0x000fda0003f06270 */
[----:B------:R-:W-:Y:S05]  /*12c0*/  @P0 BRA `(.L_x_53) ;  /* 0x0000000000740947 */ /* 0x000fea0003800000 */
[----:B------:R-:W-:Y:S02]  /*12d0*/  ISETP.GE.AND P0, PT, R9, -0x18, PT ;  /* 0xffffffe80900780c */ /* 0x000fe40003f06270 */
[----:B------:R-:W-:-:S11]  /*12e0*/  LOP3.LUT R0, R0, 0x80000000, RZ, 0xc0, !PT ;  /* 0x8000000000007812 */ /* 0x000fd600078ec0ff */
[----:B------:R-:W-:Y:S05]  /*12f0*/  @!P0 BRA `(.L_x_53) ;  /* 0x0000000000688947 */ /* 0x000fea0003800000 */
[CCC-:B------:R-:W-:Y:S01]  /*1300*/  FFMA.RZ R3, R14.reuse, R12.reuse, R11.reuse ;  /* 0x0000000c0e037223 */ /* 0x1c0fe2000000c00b */
[CCC-:B------:R-:W-:Y:S01]  /*1310*/  FFMA.RM R8, R14.reuse, R12.reuse, R11.reuse ;  /* 0x0000000c0e087223 */ /* 0x1c0fe2000000400b */
[C---:B------:R-:W-:Y:S02]  /*1320*/  ISETP.NE.AND P2, PT, R9.reuse, RZ, PT ;  /* 0x000000ff0900720c */ /* 0x040fe40003f45270 */
[----:B------:R-:W-:Y:S02]  /*1330*/  ISETP.NE.AND P1, PT, R9, RZ, PT ;  /* 0x000000ff0900720c */ /* 0x000fe40003f25270 */
[----:B------:R-:W-:Y:S01]  /*1340*/  LOP3.LUT R7, R3, 0x7fffff, RZ, 0xc0, !PT ;  /* 0x007fffff03077812 */ /* 0x000fe200078ec0ff */
[----:B------:R-:W-:Y:S01]  /*1350*/  FFMA.RP R3, R14, R12, R11 ;  /* 0x0000000c0e037223 */ /* 0x000fe2000000800b */
[C---:B------:R-:W-:Y:S01]  /*1360*/  VIADD R12, R9.reuse, 0x20 ;  /* 0x00000020090c7836 */ /* 0x040fe20000000000 */
[----:B------:R-:W-:Y:S02]  /*1370*/  IADD3 R9, PT, PT, -R9, RZ, RZ ;  /* 0x000000ff09097210 */ /* 0x000fe40007ffe1ff */
[----:B------:R-:W-:-:S02]  /*1380*/  LOP3.LUT R7, R7, 0x800000, RZ, 0xfc, !PT ;  /* 0x0080000007077812 */ /* 0x000fc400078efcff */
[----:B------:R-:W-:Y:S02]  /*1390*/  FSETP.NEU.FTZ.AND P0, PT, R3, R8, PT ;  /* 0x000000080300720b */ /* 0x000fe40003f1d000 */
[----:B------:R-:W-:Y:S02]  /*13a0*/  SHF.L.U32 R12, R7, R12, RZ ;  /* 0x0000000c070c7219 */ /* 0x000fe400000006ff */
[----:B------:R-:W-:Y:S02]  /*13b0*/  SEL R8, R9, RZ, P2 ;  /* 0x000000ff09087207 */ /* 0x000fe40001000000 */
[----:B------:R-:W-:Y:S02]  /*13c0*/  ISETP.NE.AND P1, PT, R12, RZ, P1 ;  /* 0x000000ff0c00720c */ /* 0x000fe40000f25270 */
[----:B------:R-:W-:Y:S02]  /*13d0*/  SHF.R.U32.HI R8, RZ, R8, R7 ;  /* 0x00000008ff087219 */ /* 0x000fe40000011607 */
[----:B------:R-:W-:-:S02]  /*13e0*/  PLOP3.LUT P0, PT, P0, P1, PT, 0xf8, 0x8f ;  /* 0x00000000008f781c */ /* 0x000fc40000703f70 */
[----:B------:R-:W-:Y:S02]  /*13f0*/  SHF.R.U32.HI R12, RZ, 0x1, R8 ;  /* 0x00000001ff0c7819 */ /* 0x000fe40000011608 */
[----:B------:R-:W-:-:S04]  /*1400*/  SEL R3, RZ, 0x1, !P0 ;  /* 0x00000001ff037807 */ /* 0x000fc80004000000 */
[----:B------:R-:W-:-:S04]  /*1410*/  LOP3.LUT R3, R3, 0x1, R12, 0xf8, !PT ;  /* 0x0000000103037812 */ /* 0x000fc800078ef80c */
[----:B------:R-:W-:-:S05]  /*1420*/  LOP3.LUT R3, R3, R8, RZ, 0xc0, !PT ;  /* 0x0000000803037212 */ /* 0x000fca00078ec0ff */
[----:B------:R-:W-:-:S05]  /*1430*/  IMAD.IADD R3, R12, 0x1, R3 ;  /* 0x000000010c037824 */ /* 0x000fca00078e0203 */
[----:B------:R-:W-:Y:S01]  /*1440*/  LOP3.LUT R0, R3, R0, RZ, 0xfc, !PT ;  /* 0x0000000003007212 */ /* 0x000fe200078efcff */
[----:B------:R-:W-:Y:S06]  /*1450*/  BRA `(.L_x_53) ;  /* 0x0000000000107947 */ /* 0x000fec0003800000 */
.L_x_52:
[----:B------:R-:W-:-:S04]  /*1460*/  LOP3.LUT R0, R0, 0x80000000, RZ, 0xc0, !PT ;  /* 0x8000000000007812 */ /* 0x000fc800078ec0ff */
[----:B------:R-:W-:Y:S01]  /*1470*/  LOP3.LUT R0, R0, 0x7f800000, RZ, 0xfc, !PT ;  /* 0x7f80000000007812 */ /* 0x000fe200078efcff */
[----:B------:R-:W-:Y:S06]  /*1480*/  BRA `(.L_x_53) ;  /* 0x0000000000047947 */ /* 0x000fec0003800000 */
.L_x_51:
[----:B------:R-:W-:-:S07]  /*1490*/  IMAD R0, R8, 0x800000, R0 ;  /* 0x0080000008007824 */ /* 0x000fce00078e0200 */
.L_x_53:
[----:B------:R-:W-:Y:S05]  /*14a0*/  BSYNC.RECONVERGENT B3 ;  /* 0x0000000000037941 */ /* 0x000fea0003800200 */
.L_x_50:
[----:B------:R-:W-:Y:S05]  /*14b0*/  BRA `(.L_x_54) ;  /* 0x0000000000207947 */ /* 0x000fea0003800000 */
.L_x_49:
[----:B------:R-:W-:-:S04]  /*14c0*/  LOP3.LUT R0, R12, 0x80000000, R11, 0x48, !PT ;  /* 0x800000000c007812 */ /* 0x000fc800078e480b */
[----:B------:R-:W-:Y:S01]  /*14d0*/  LOP3.LUT R0, R0, 0x7f800000, RZ, 0xfc, !PT ;  /* 0x7f80000000007812 */ /* 0x000fe200078efcff */
[----:B------:R-:W-:Y:S06]  /*14e0*/  BRA `(.L_x_54) ;  /* 0x0000000000147947 */ /* 0x000fec0003800000 */
.L_x_48:
[----:B------:R-:W-:Y:S01]  /*14f0*/  LOP3.LUT R0, R12, 0x80000000, R11, 0x48, !PT ;  /* 0x800000000c007812 */ /* 0x000fe200078e480b */
[----:B------:R-:W-:Y:S06]  /*1500*/  BRA `(.L_x_54) ;  /* 0x00000000000c7947 */ /* 0x000fec0003800000 */
.L_x_47:
[----:B------:R-:W0:Y:S01]  /*1510*/  MUFU.RSQ R0, -QNAN ;  /* 0xffc0000000007908 */ /* 0x000e220000001400 */
[----:B------:R-:W-:Y:S05]  /*1520*/  BRA `(.L_x_54) ;  /* 0x0000000000047947 */ /* 0x000fea0003800000 */
.L_x_46:
[----:B------:R-:W-:-:S07]  /*1530*/  FADD.FTZ R0, R0, R3 ;  /* 0x0000000300007221 */ /* 0x000fce0000010000 */
.L_x_54:
[----:B------:R-:W-:Y:S05]  /*1540*/  BSYNC.RECONVERGENT B2 ;  /* 0x0000000000027941 */ /* 0x000fea0003800200 */
.L_x_44:
[----:B------:R-:W-:Y:S02]  /*1550*/  IMAD.MOV.U32 R8, RZ, RZ, R4 ;  /* 0x000000ffff087224 */ /* 0x000fe400078e0004 */
[----:B------:R-:W-:-:S04]  /*1560*/  IMAD.MOV.U32 R9, RZ, RZ, 0x0 ;  /* 0x00000000ff097424 */ /* 0x000fc800078e00ff */
[----:B0-----:R-:W-:Y:S05]  /*1570*/  RET.REL.NODEC R8 `(_Z14GPU_radix_sortPfS_ii) ;  /* 0xffffffe808a07950 */ /* 0x001fea0003c3ffff */
.L_x_55:
        /* <DEDUP_REMOVED lines=16> */
.L_x_56:


//--------------------- .nv.shared._Z22Intra_Block_radix_sortPfS_i --------------------------
	.section	.nv.shared._Z22Intra_Block_radix_sortPfS_i,"aw",@nobits
	.sectionflags	@""
	.align	4
.nv.shared._Z22Intra_Block_radix_sortPfS_i:
	.zero		21640


//--------------------- .nv.shared.reserved.0     --------------------------
	.section	.nv.shared.reserved.0,"aw",@nobits
	.weak		__nv_reservedSMEM_offset_0_alias
	.size		__nv_reservedSMEM_offset_0_alias, 0, 64
	.other		__nv_reservedSMEM_offset_0_alias,@"STO_CUDA_RESERVED_SHARED STV_DEFAULT"
__nv_reservedSMEM_offset_0_alias:
	.zero		0
	.zero		64


//--------------------- .nv.shared._Z14GPU_radix_sortPfS_ii --------------------------
	.section	.nv.shared._Z14GPU_radix_sortPfS_ii,"aw",@nobits
	.sectionflags	@""
	.align	4
.nv.shared._Z14GPU_radix_sortPfS_ii:
	.zero		4096


//--------------------- .nv.constant0._Z22Intra_Block_radix_sortPfS_i --------------------------
	.section	.nv.constant0._Z22Intra_Block_radix_sortPfS_i,"a",@progbits
	.sectionflags	@""
	.align	4
.nv.constant0._Z22Intra_Block_radix_sortPfS_i:
	.zero		916


//--------------------- .nv.constant0._Z16Data_PostprocessPfi --------------------------
	.section	.nv.constant0._Z16Data_PostprocessPfi,"a",@progbits
	.sectionflags	@""
	.align	4
.nv.constant0._Z16Data_PostprocessPfi:
	.zero		908


//--------------------- .nv.constant0._Z15Data_PreprocessPfi --------------------------
	.section	.nv.constant0._Z15Data_PreprocessPfi,"a",@progbits
	.sectionflags	@""
	.align	4
.nv.constant0._Z15Data_PreprocessPfi:
	.zero		908


//--------------------- .nv.constant0._Z14GPU_radix_sortPfS_ii --------------------------
	.section	.nv.constant0._Z14GPU_radix_sortPfS_ii,"a",@progbits
	.sectionflags	@""
	.align	4
.nv.constant0._Z14GPU_radix_sortPfS_ii:
	.zero		920


//--------------------- SYMBOLS --------------------------

	.type		.nv.reservedSmem.offset0,@object
	.size		.nv.reservedSmem.offset0,0x4
	.type		.nv.reservedSmem.cap,@object
	.size		.nv.reservedSmem.cap,0x4
